//
// Generated by NVIDIA NVVM Compiler
//
// Compiler Build ID: CL-36424714
// Cuda compilation tools, release 13.0, V13.0.88
// Based on NVVM 20.0.0
//

.version 9.0
.target sm_100
.address_size 64

	// .globl	_Z15matmul_2d_tiledILi64ELi64ELi8ELi8ELi8EEvPKfS1_Pfiii
// _ZZ15matmul_2d_tiledILi64ELi64ELi8ELi8ELi8EEvPKfS1_PfiiiE2As has been demoted
// _ZZ15matmul_2d_tiledILi64ELi64ELi8ELi8ELi8EEvPKfS1_PfiiiE2Bs has been demoted
// _ZZ15matmul_2d_tiledILi64ELi32ELi8ELi8ELi4EEvPKfS1_PfiiiE2As has been demoted
// _ZZ15matmul_2d_tiledILi64ELi32ELi8ELi8ELi4EEvPKfS1_PfiiiE2Bs has been demoted
// _ZZ15matmul_2d_tiledILi32ELi64ELi8ELi4ELi8EEvPKfS1_PfiiiE2As has been demoted
// _ZZ15matmul_2d_tiledILi32ELi64ELi8ELi4ELi8EEvPKfS1_PfiiiE2Bs has been demoted
// _ZZ15matmul_2d_tiledILi32ELi32ELi8ELi4ELi4EEvPKfS1_PfiiiE2As has been demoted
// _ZZ15matmul_2d_tiledILi32ELi32ELi8ELi4ELi4EEvPKfS1_PfiiiE2Bs has been demoted

.visible .entry _Z15matmul_2d_tiledILi64ELi64ELi8ELi8ELi8EEvPKfS1_Pfiii(
	.param .u64 .ptr .align 1 _Z15matmul_2d_tiledILi64ELi64ELi8ELi8ELi8EEvPKfS1_Pfiii_param_0,
	.param .u64 .ptr .align 1 _Z15matmul_2d_tiledILi64ELi64ELi8ELi8ELi8EEvPKfS1_Pfiii_param_1,
	.param .u64 .ptr .align 1 _Z15matmul_2d_tiledILi64ELi64ELi8ELi8ELi8EEvPKfS1_Pfiii_param_2,
	.param .u32 _Z15matmul_2d_tiledILi64ELi64ELi8ELi8ELi8EEvPKfS1_Pfiii_param_3,
	.param .u32 _Z15matmul_2d_tiledILi64ELi64ELi8ELi8ELi8EEvPKfS1_Pfiii_param_4,
	.param .u32 _Z15matmul_2d_tiledILi64ELi64ELi8ELi8ELi8EEvPKfS1_Pfiii_param_5
)
{
	.reg .pred 	%p<229>;
	.reg .b32 	%r<720>;
	.reg .b32 	%f<893>;
	.reg .b64 	%rd<102>;
	// demoted variable
	.shared .align 4 .b8 _ZZ15matmul_2d_tiledILi64ELi64ELi8ELi8ELi8EEvPKfS1_PfiiiE2As[2048];
	// demoted variable
	.shared .align 4 .b8 _ZZ15matmul_2d_tiledILi64ELi64ELi8ELi8ELi8EEvPKfS1_PfiiiE2Bs[2048];
	ld.param.u32 	%r77, [_Z15matmul_2d_tiledILi64ELi64ELi8ELi8ELi8EEvPKfS1_Pfiii_param_3];
	ld.param.u32 	%r78, [_Z15matmul_2d_tiledILi64ELi64ELi8ELi8ELi8EEvPKfS1_Pfiii_param_4];
	ld.param.u32 	%r79, [_Z15matmul_2d_tiledILi64ELi64ELi8ELi8ELi8EEvPKfS1_Pfiii_param_5];
	mov.u32 	%r1, %tid.x;
	mov.u32 	%r2, %ctaid.x;
	mov.u32 	%r3, %ntid.x;
	mov.u32 	%r4, %ntid.y;
	setp.lt.s32 	%p7, %r79, 1;
	mov.f32 	%f645, 0f00000000;
	mov.f32 	%f646, %f645;
	mov.f32 	%f647, %f645;
	mov.f32 	%f648, %f645;
	mov.f32 	%f649, %f645;
	mov.f32 	%f650, %f645;
	mov.f32 	%f651, %f645;
	mov.f32 	%f652, %f645;
	mov.f32 	%f653, %f645;
	mov.f32 	%f654, %f645;
	mov.f32 	%f655, %f645;
	mov.f32 	%f656, %f645;
	mov.f32 	%f657, %f645;
	mov.f32 	%f658, %f645;
	mov.f32 	%f659, %f645;
	mov.f32 	%f660, %f645;
	mov.f32 	%f661, %f645;
	mov.f32 	%f662, %f645;
	mov.f32 	%f663, %f645;
	mov.f32 	%f664, %f645;
	mov.f32 	%f665, %f645;
	mov.f32 	%f666, %f645;
	mov.f32 	%f667, %f645;
	mov.f32 	%f668, %f645;
	mov.f32 	%f669, %f645;
	mov.f32 	%f670, %f645;
	mov.f32 	%f671, %f645;
	mov.f32 	%f672, %f645;
	mov.f32 	%f673, %f645;
	mov.f32 	%f674, %f645;
	mov.f32 	%f675, %f645;
	mov.f32 	%f676, %f645;
	mov.f32 	%f677, %f645;
	mov.f32 	%f678, %f645;
	mov.f32 	%f679, %f645;
	mov.f32 	%f680, %f645;
	mov.f32 	%f681, %f645;
	mov.f32 	%f682, %f645;
	mov.f32 	%f683, %f645;
	mov.f32 	%f684, %f645;
	mov.f32 	%f685, %f645;
	mov.f32 	%f686, %f645;
	mov.f32 	%f687, %f645;
	mov.f32 	%f688, %f645;
	mov.f32 	%f689, %f645;
	mov.f32 	%f690, %f645;
	mov.f32 	%f691, %f645;
	mov.f32 	%f692, %f645;
	mov.f32 	%f693, %f645;
	mov.f32 	%f694, %f645;
	mov.f32 	%f695, %f645;
	mov.f32 	%f696, %f645;
	mov.f32 	%f697, %f645;
	mov.f32 	%f698, %f645;
	mov.f32 	%f699, %f645;
	mov.f32 	%f700, %f645;
	mov.f32 	%f716, %f645;
	mov.f32 	%f702, %f645;
	mov.f32 	%f703, %f645;
	mov.f32 	%f704, %f645;
	mov.f32 	%f705, %f645;
	mov.f32 	%f706, %f645;
	mov.f32 	%f707, %f645;
	mov.f32 	%f708, %f645;
	@%p7 bra 	$L__BB0_156;
	ld.param.u32 	%r704, [_Z15matmul_2d_tiledILi64ELi64ELi8ELi8ELi8EEvPKfS1_Pfiii_param_5];
	shl.b32 	%r81, %r2, 6;
	shl.b32 	%r5, %r1, 3;
	setp.lt.u32 	%p8, %r1, 8;
	add.s32 	%r82, %r81, %r5;
	or.b32  	%r83, %r82, 1;
	setp.lt.u32 	%p9, %r83, %r78;
	and.pred  	%p1, %p8, %p9;
	or.b32  	%r84, %r82, 3;
	setp.lt.u32 	%p10, %r84, %r78;
	and.pred  	%p2, %p8, %p10;
	mul.lo.s32 	%r6, %r4, %r704;
	mov.b32 	%r711, 0;
	mov.f32 	%f645, 0f00000000;
$L__BB0_2:
	mov.b32 	%r712, 0;
$L__BB0_3:
	ld.param.u32 	%r705, [_Z15matmul_2d_tiledILi64ELi64ELi8ELi8ELi8EEvPKfS1_Pfiii_param_5];
	mov.u32 	%r86, %tid.y;
	setp.gt.u32 	%p11, %r86, 63;
	mov.u32 	%r88, %tid.x;
	add.s32 	%r90, %r712, %r88;
	setp.gt.u32 	%p12, %r90, 7;
	add.s32 	%r91, %r90, %r711;
	setp.ge.u32 	%p13, %r91, %r705;
	or.pred  	%p14, %p12, %p11;
	or.pred  	%p15, %p14, %p13;
	@%p15 bra 	$L__BB0_8;
	ld.param.u32 	%r706, [_Z15matmul_2d_tiledILi64ELi64ELi8ELi8ELi8EEvPKfS1_Pfiii_param_5];
	add.s32 	%r93, %r712, %r88;
	shl.b32 	%r94, %r93, 2;
	mov.u32 	%r716, %tid.y;
	shl.b32 	%r95, %r716, 5;
	mov.u32 	%r96, _ZZ15matmul_2d_tiledILi64ELi64ELi8ELi8ELi8EEvPKfS1_PfiiiE2As;
	add.s32 	%r97, %r96, %r95;
	add.s32 	%r715, %r97, %r94;
	mov.u32 	%r98, %ctaid.y;
	shl.b32 	%r99, %r98, 6;
	add.s32 	%r713, %r716, %r99;
	mad.lo.s32 	%r100, %r706, %r713, %r88;
	add.s32 	%r101, %r100, %r711;
	add.s32 	%r714, %r101, %r712;
$L__BB0_5:
	setp.ge.u32 	%p16, %r713, %r77;
	@%p16 bra 	$L__BB0_7;
	ld.param.u64 	%rd98, [_Z15matmul_2d_tiledILi64ELi64ELi8ELi8ELi8EEvPKfS1_Pfiii_param_0];
	cvta.to.global.u64 	%rd16, %rd98;
	mul.wide.u32 	%rd17, %r714, 4;
	add.s64 	%rd18, %rd16, %rd17;
	ld.global.f32 	%f451, [%rd18];
	st.shared.f32 	[%r715], %f451;
$L__BB0_7:
	add.s32 	%r716, %r716, %r4;
	shl.b32 	%r102, %r4, 5;
	add.s32 	%r715, %r715, %r102;
	add.s32 	%r714, %r714, %r6;
	add.s32 	%r713, %r713, %r4;
	setp.lt.u32 	%p17, %r716, 64;
	@%p17 bra 	$L__BB0_5;
$L__BB0_8:
	mad.lo.s32 	%r712, %r3, %r4, %r712;
	setp.lt.u32 	%p18, %r712, 8;
	@%p18 bra 	$L__BB0_3;
	mov.b32 	%r717, 0;
$L__BB0_10:
	ld.param.u32 	%r707, [_Z15matmul_2d_tiledILi64ELi64ELi8ELi8ELi8EEvPKfS1_Pfiii_param_5];
	mov.u32 	%r718, %tid.x;
	setp.gt.u32 	%p19, %r718, 63;
	mov.u32 	%r106, %tid.y;
	add.s32 	%r108, %r717, %r106;
	setp.gt.u32 	%p20, %r108, 7;
	add.s32 	%r109, %r108, %r711;
	setp.ge.u32 	%p21, %r109, %r707;
	or.pred  	%p22, %p20, %p19;
	or.pred  	%p23, %p22, %p21;
	@%p23 bra 	$L__BB0_15;
	mul.lo.s32 	%r26, %r109, %r78;
	shl.b32 	%r113, %r108, 8;
	mov.u32 	%r114, _ZZ15matmul_2d_tiledILi64ELi64ELi8ELi8ELi8EEvPKfS1_PfiiiE2Bs;
	add.s32 	%r27, %r114, %r113;
$L__BB0_12:
	mov.u32 	%r115, %ctaid.x;
	shl.b32 	%r116, %r115, 6;
	add.s32 	%r29, %r718, %r116;
	setp.ge.u32 	%p24, %r29, %r78;
	@%p24 bra 	$L__BB0_14;
	ld.param.u64 	%rd99, [_Z15matmul_2d_tiledILi64ELi64ELi8ELi8ELi8EEvPKfS1_Pfiii_param_1];
	add.s32 	%r117, %r29, %r26;
	cvta.to.global.u64 	%rd19, %rd99;
	mul.wide.u32 	%rd20, %r117, 4;
	add.s64 	%rd21, %rd19, %rd20;
	ld.global.f32 	%f452, [%rd21];
	shl.b32 	%r118, %r718, 2;
	add.s32 	%r119, %r27, %r118;
	st.shared.f32 	[%r119], %f452;
$L__BB0_14:
	add.s32 	%r718, %r718, %r3;
	setp.lt.u32 	%p25, %r718, 64;
	@%p25 bra 	$L__BB0_12;
$L__BB0_15:
	mad.lo.s32 	%r717, %r3, %r4, %r717;
	setp.lt.u32 	%p26, %r717, 64;
	@%p26 bra 	$L__BB0_10;
	ld.param.u32 	%r708, [_Z15matmul_2d_tiledILi64ELi64ELi8ELi8ELi8EEvPKfS1_Pfiii_param_5];
	bar.sync 	0;
	setp.ge.u32 	%p27, %r711, %r708;
	@%p27 bra 	$L__BB0_155;
	mov.b32 	%r719, 0;
$L__BB0_18:
	mov.u32 	%r32, %r719;
	mov.u32 	%r121, %tid.x;
	setp.lt.u32 	%p28, %r121, 8;
	mov.u32 	%r122, %ctaid.x;
	shl.b32 	%r123, %r122, 6;
	add.s32 	%r124, %r123, %r5;
	add.s32 	%r125, %r124, 5;
	setp.lt.u32 	%p29, %r125, %r78;
	and.pred  	%p3, %p28, %p29;
	add.s32 	%r126, %r124, 4;
	setp.lt.u32 	%p30, %r126, %r78;
	and.pred  	%p4, %p28, %p30;
	add.s32 	%r127, %r124, 2;
	setp.lt.u32 	%p31, %r127, %r78;
	and.pred  	%p5, %p28, %p31;
	add.s32 	%r128, %r124, 7;
	setp.lt.u32 	%p32, %r128, %r78;
	and.pred  	%p6, %p28, %p32;
	mov.u32 	%r129, %tid.y;
	setp.gt.u32 	%p33, %r129, 7;
	mov.u32 	%r130, %ctaid.y;
	shl.b32 	%r131, %r130, 6;
	shl.b32 	%r132, %r129, 3;
	add.s32 	%r133, %r131, %r132;
	setp.ge.u32 	%p34, %r133, %r77;
	or.pred  	%p35, %p33, %p34;
	@%p35 bra 	$L__BB0_35;
	shl.b32 	%r135, %r32, 2;
	mov.u32 	%r136, _ZZ15matmul_2d_tiledILi64ELi64ELi8ELi8ELi8EEvPKfS1_PfiiiE2As;
	add.s32 	%r137, %r136, %r135;
	mov.u32 	%r138, %tid.y;
	shl.b32 	%r139, %r138, 8;
	add.s32 	%r140, %r137, %r139;
	ld.shared.f32 	%f193, [%r140];
	mov.u32 	%r141, %tid.x;
	setp.gt.u32 	%p36, %r141, 7;
	mov.u32 	%r142, %ctaid.x;
	shl.b32 	%r143, %r142, 6;
	add.s32 	%r144, %r143, %r5;
	setp.ge.u32 	%p37, %r144, %r78;
	or.pred  	%p38, %p36, %p37;
	@%p38 bra 	$L__BB0_21;
	shl.b32 	%r145, %r32, 8;
	mov.u32 	%r146, _ZZ15matmul_2d_tiledILi64ELi64ELi8ELi8ELi8EEvPKfS1_PfiiiE2Bs;
	add.s32 	%r147, %r146, %r145;
	shl.b32 	%r148, %r5, 2;
	add.s32 	%r149, %r147, %r148;
	ld.shared.f32 	%f453, [%r149];
	fma.rn.f32 	%f708, %f193, %f453, %f708;
$L__BB0_21:
	not.pred 	%p39, %p1;
	@%p39 bra 	$L__BB0_23;
	shl.b32 	%r150, %r32, 8;
	mov.u32 	%r151, _ZZ15matmul_2d_tiledILi64ELi64ELi8ELi8ELi8EEvPKfS1_PfiiiE2Bs;
	add.s32 	%r152, %r151, %r150;
	shl.b32 	%r153, %r5, 2;
	add.s32 	%r154, %r152, %r153;
	ld.shared.f32 	%f454, [%r154+4];
	fma.rn.f32 	%f707, %f193, %f454, %f707;
$L__BB0_23:
	not.pred 	%p40, %p5;
	@%p40 bra 	$L__BB0_25;
	shl.b32 	%r155, %r32, 8;
	mov.u32 	%r156, _ZZ15matmul_2d_tiledILi64ELi64ELi8ELi8ELi8EEvPKfS1_PfiiiE2Bs;
	add.s32 	%r157, %r156, %r155;
	shl.b32 	%r158, %r5, 2;
	add.s32 	%r159, %r157, %r158;
	ld.shared.f32 	%f455, [%r159+8];
	fma.rn.f32 	%f706, %f193, %f455, %f706;
$L__BB0_25:
	not.pred 	%p41, %p2;
	@%p41 bra 	$L__BB0_27;
	shl.b32 	%r160, %r32, 8;
	mov.u32 	%r161, _ZZ15matmul_2d_tiledILi64ELi64ELi8ELi8ELi8EEvPKfS1_PfiiiE2Bs;
	add.s32 	%r162, %r161, %r160;
	shl.b32 	%r163, %r5, 2;
	add.s32 	%r164, %r162, %r163;
	ld.shared.f32 	%f456, [%r164+12];
	fma.rn.f32 	%f705, %f193, %f456, %f705;
$L__BB0_27:
	not.pred 	%p42, %p4;
	@%p42 bra 	$L__BB0_29;
	shl.b32 	%r165, %r32, 8;
	mov.u32 	%r166, _ZZ15matmul_2d_tiledILi64ELi64ELi8ELi8ELi8EEvPKfS1_PfiiiE2Bs;
	add.s32 	%r167, %r166, %r165;
	shl.b32 	%r168, %r5, 2;
	add.s32 	%r169, %r167, %r168;
	ld.shared.f32 	%f457, [%r169+16];
	fma.rn.f32 	%f704, %f193, %f457, %f704;
$L__BB0_29:
	not.pred 	%p43, %p3;
	@%p43 bra 	$L__BB0_31;
	shl.b32 	%r170, %r32, 8;
	mov.u32 	%r171, _ZZ15matmul_2d_tiledILi64ELi64ELi8ELi8ELi8EEvPKfS1_PfiiiE2Bs;
	add.s32 	%r172, %r171, %r170;
	shl.b32 	%r173, %r5, 2;
	add.s32 	%r174, %r172, %r173;
	ld.shared.f32 	%f458, [%r174+20];
	fma.rn.f32 	%f703, %f193, %f458, %f703;
$L__BB0_31:
	mov.u32 	%r175, %tid.x;
	setp.gt.u32 	%p44, %r175, 7;
	mov.u32 	%r176, %ctaid.x;
	shl.b32 	%r177, %r176, 6;
	add.s32 	%r178, %r177, %r5;
	add.s32 	%r179, %r178, 6;
	setp.ge.u32 	%p45, %r179, %r78;
	or.pred  	%p46, %p44, %p45;
	@%p46 bra 	$L__BB0_33;
	shl.b32 	%r180, %r32, 8;
	mov.u32 	%r181, _ZZ15matmul_2d_tiledILi64ELi64ELi8ELi8ELi8EEvPKfS1_PfiiiE2Bs;
	add.s32 	%r182, %r181, %r180;
	shl.b32 	%r183, %r5, 2;
	add.s32 	%r184, %r182, %r183;
	ld.shared.f32 	%f459, [%r184+24];
	fma.rn.f32 	%f702, %f193, %f459, %f702;
$L__BB0_33:
	not.pred 	%p47, %p6;
	@%p47 bra 	$L__BB0_35;
	shl.b32 	%r185, %r32, 8;
	mov.u32 	%r186, _ZZ15matmul_2d_tiledILi64ELi64ELi8ELi8ELi8EEvPKfS1_PfiiiE2Bs;
	add.s32 	%r187, %r186, %r185;
	shl.b32 	%r188, %r5, 2;
	add.s32 	%r189, %r187, %r188;
	ld.shared.f32 	%f460, [%r189+28];
	fma.rn.f32 	%f716, %f193, %f460, %f716;
$L__BB0_35:
	mov.u32 	%r190, %tid.y;
	setp.gt.u32 	%p48, %r190, 7;
	mov.u32 	%r191, %ctaid.y;
	shl.b32 	%r192, %r191, 6;
	shl.b32 	%r193, %r190, 3;
	add.s32 	%r194, %r192, %r193;
	add.s32 	%r196, %r194, 1;
	setp.ge.u32 	%p49, %r196, %r77;
	or.pred  	%p50, %p48, %p49;
	@%p50 bra 	$L__BB0_52;
	shl.b32 	%r197, %r32, 2;
	mov.u32 	%r198, _ZZ15matmul_2d_tiledILi64ELi64ELi8ELi8ELi8EEvPKfS1_PfiiiE2As;
	add.s32 	%r199, %r198, %r197;
	mov.u32 	%r200, %tid.y;
	shl.b32 	%r201, %r200, 8;
	add.s32 	%r202, %r199, %r201;
	ld.shared.f32 	%f217, [%r202+32];
	mov.u32 	%r203, %tid.x;
	setp.gt.u32 	%p51, %r203, 7;
	mov.u32 	%r204, %ctaid.x;
	shl.b32 	%r205, %r204, 6;
	add.s32 	%r206, %r205, %r5;
	setp.ge.u32 	%p52, %r206, %r78;
	or.pred  	%p53, %p51, %p52;
	@%p53 bra 	$L__BB0_38;
	shl.b32 	%r207, %r32, 8;
	mov.u32 	%r208, _ZZ15matmul_2d_tiledILi64ELi64ELi8ELi8ELi8EEvPKfS1_PfiiiE2Bs;
	add.s32 	%r209, %r208, %r207;
	shl.b32 	%r210, %r5, 2;
	add.s32 	%r211, %r209, %r210;
	ld.shared.f32 	%f461, [%r211];
	fma.rn.f32 	%f700, %f217, %f461, %f700;
$L__BB0_38:
	not.pred 	%p54, %p1;
	@%p54 bra 	$L__BB0_40;
	shl.b32 	%r212, %r32, 8;
	mov.u32 	%r213, _ZZ15matmul_2d_tiledILi64ELi64ELi8ELi8ELi8EEvPKfS1_PfiiiE2Bs;
	add.s32 	%r214, %r213, %r212;
	shl.b32 	%r215, %r5, 2;
	add.s32 	%r216, %r214, %r215;
	ld.shared.f32 	%f462, [%r216+4];
	fma.rn.f32 	%f699, %f217, %f462, %f699;
$L__BB0_40:
	not.pred 	%p55, %p5;
	@%p55 bra 	$L__BB0_42;
	shl.b32 	%r217, %r32, 8;
	mov.u32 	%r218, _ZZ15matmul_2d_tiledILi64ELi64ELi8ELi8ELi8EEvPKfS1_PfiiiE2Bs;
	add.s32 	%r219, %r218, %r217;
	shl.b32 	%r220, %r5, 2;
	add.s32 	%r221, %r219, %r220;
	ld.shared.f32 	%f463, [%r221+8];
	fma.rn.f32 	%f698, %f217, %f463, %f698;
$L__BB0_42:
	not.pred 	%p56, %p2;
	@%p56 bra 	$L__BB0_44;
	shl.b32 	%r222, %r32, 8;
	mov.u32 	%r223, _ZZ15matmul_2d_tiledILi64ELi64ELi8ELi8ELi8EEvPKfS1_PfiiiE2Bs;
	add.s32 	%r224, %r223, %r222;
	shl.b32 	%r225, %r5, 2;
	add.s32 	%r226, %r224, %r225;
	ld.shared.f32 	%f464, [%r226+12];
	fma.rn.f32 	%f697, %f217, %f464, %f697;
$L__BB0_44:
	not.pred 	%p57, %p4;
	@%p57 bra 	$L__BB0_46;
	shl.b32 	%r227, %r32, 8;
	mov.u32 	%r228, _ZZ15matmul_2d_tiledILi64ELi64ELi8ELi8ELi8EEvPKfS1_PfiiiE2Bs;
	add.s32 	%r229, %r228, %r227;
	shl.b32 	%r230, %r5, 2;
	add.s32 	%r231, %r229, %r230;
	ld.shared.f32 	%f465, [%r231+16];
	fma.rn.f32 	%f696, %f217, %f465, %f696;
$L__BB0_46:
	not.pred 	%p58, %p3;
	@%p58 bra 	$L__BB0_48;
	shl.b32 	%r232, %r32, 8;
	mov.u32 	%r233, _ZZ15matmul_2d_tiledILi64ELi64ELi8ELi8ELi8EEvPKfS1_PfiiiE2Bs;
	add.s32 	%r234, %r233, %r232;
	shl.b32 	%r235, %r5, 2;
	add.s32 	%r236, %r234, %r235;
	ld.shared.f32 	%f466, [%r236+20];
	fma.rn.f32 	%f695, %f217, %f466, %f695;
$L__BB0_48:
	mov.u32 	%r237, %tid.x;
	setp.gt.u32 	%p59, %r237, 7;
	mov.u32 	%r238, %ctaid.x;
	shl.b32 	%r239, %r238, 6;
	add.s32 	%r240, %r239, %r5;
	add.s32 	%r241, %r240, 6;
	setp.ge.u32 	%p60, %r241, %r78;
	or.pred  	%p61, %p59, %p60;
	@%p61 bra 	$L__BB0_50;
	shl.b32 	%r242, %r32, 8;
	mov.u32 	%r243, _ZZ15matmul_2d_tiledILi64ELi64ELi8ELi8ELi8EEvPKfS1_PfiiiE2Bs;
	add.s32 	%r244, %r243, %r242;
	shl.b32 	%r245, %r5, 2;
	add.s32 	%r246, %r244, %r245;
	ld.shared.f32 	%f467, [%r246+24];
	fma.rn.f32 	%f694, %f217, %f467, %f694;
$L__BB0_50:
	not.pred 	%p62, %p6;
	@%p62 bra 	$L__BB0_52;
	shl.b32 	%r247, %r32, 8;
	mov.u32 	%r248, _ZZ15matmul_2d_tiledILi64ELi64ELi8ELi8ELi8EEvPKfS1_PfiiiE2Bs;
	add.s32 	%r249, %r248, %r247;
	shl.b32 	%r250, %r5, 2;
	add.s32 	%r251, %r249, %r250;
	ld.shared.f32 	%f468, [%r251+28];
	fma.rn.f32 	%f693, %f217, %f468, %f693;
$L__BB0_52:
	mov.u32 	%r252, %tid.y;
	setp.gt.u32 	%p63, %r252, 7;
	mov.u32 	%r253, %ctaid.y;
	shl.b32 	%r254, %r253, 6;
	shl.b32 	%r255, %r252, 3;
	add.s32 	%r256, %r254, %r255;
	add.s32 	%r258, %r256, 2;
	setp.ge.u32 	%p64, %r258, %r77;
	or.pred  	%p65, %p63, %p64;
	@%p65 bra 	$L__BB0_69;
	shl.b32 	%r259, %r32, 2;
	mov.u32 	%r260, _ZZ15matmul_2d_tiledILi64ELi64ELi8ELi8ELi8EEvPKfS1_PfiiiE2As;
	add.s32 	%r261, %r260, %r259;
	mov.u32 	%r262, %tid.y;
	shl.b32 	%r263, %r262, 8;
	add.s32 	%r264, %r261, %r263;
	ld.shared.f32 	%f241, [%r264+64];
	mov.u32 	%r265, %tid.x;
	setp.gt.u32 	%p66, %r265, 7;
	mov.u32 	%r266, %ctaid.x;
	shl.b32 	%r267, %r266, 6;
	add.s32 	%r268, %r267, %r5;
	setp.ge.u32 	%p67, %r268, %r78;
	or.pred  	%p68, %p66, %p67;
	@%p68 bra 	$L__BB0_55;
	shl.b32 	%r269, %r32, 8;
	mov.u32 	%r270, _ZZ15matmul_2d_tiledILi64ELi64ELi8ELi8ELi8EEvPKfS1_PfiiiE2Bs;
	add.s32 	%r271, %r270, %r269;
	shl.b32 	%r272, %r5, 2;
	add.s32 	%r273, %r271, %r272;
	ld.shared.f32 	%f469, [%r273];
	fma.rn.f32 	%f692, %f241, %f469, %f692;
$L__BB0_55:
	not.pred 	%p69, %p1;
	@%p69 bra 	$L__BB0_57;
	shl.b32 	%r274, %r32, 8;
	mov.u32 	%r275, _ZZ15matmul_2d_tiledILi64ELi64ELi8ELi8ELi8EEvPKfS1_PfiiiE2Bs;
	add.s32 	%r276, %r275, %r274;
	shl.b32 	%r277, %r5, 2;
	add.s32 	%r278, %r276, %r277;
	ld.shared.f32 	%f470, [%r278+4];
	fma.rn.f32 	%f691, %f241, %f470, %f691;
$L__BB0_57:
	not.pred 	%p70, %p5;
	@%p70 bra 	$L__BB0_59;
	shl.b32 	%r279, %r32, 8;
	mov.u32 	%r280, _ZZ15matmul_2d_tiledILi64ELi64ELi8ELi8ELi8EEvPKfS1_PfiiiE2Bs;
	add.s32 	%r281, %r280, %r279;
	shl.b32 	%r282, %r5, 2;
	add.s32 	%r283, %r281, %r282;
	ld.shared.f32 	%f471, [%r283+8];
	fma.rn.f32 	%f690, %f241, %f471, %f690;
$L__BB0_59:
	not.pred 	%p71, %p2;
	@%p71 bra 	$L__BB0_61;
	shl.b32 	%r284, %r32, 8;
	mov.u32 	%r285, _ZZ15matmul_2d_tiledILi64ELi64ELi8ELi8ELi8EEvPKfS1_PfiiiE2Bs;
	add.s32 	%r286, %r285, %r284;
	shl.b32 	%r287, %r5, 2;
	add.s32 	%r288, %r286, %r287;
	ld.shared.f32 	%f472, [%r288+12];
	fma.rn.f32 	%f689, %f241, %f472, %f689;
$L__BB0_61:
	not.pred 	%p72, %p4;
	@%p72 bra 	$L__BB0_63;
	shl.b32 	%r289, %r32, 8;
	mov.u32 	%r290, _ZZ15matmul_2d_tiledILi64ELi64ELi8ELi8ELi8EEvPKfS1_PfiiiE2Bs;
	add.s32 	%r291, %r290, %r289;
	shl.b32 	%r292, %r5, 2;
	add.s32 	%r293, %r291, %r292;
	ld.shared.f32 	%f473, [%r293+16];
	fma.rn.f32 	%f688, %f241, %f473, %f688;
$L__BB0_63:
	not.pred 	%p73, %p3;
	@%p73 bra 	$L__BB0_65;
	shl.b32 	%r294, %r32, 8;
	mov.u32 	%r295, _ZZ15matmul_2d_tiledILi64ELi64ELi8ELi8ELi8EEvPKfS1_PfiiiE2Bs;
	add.s32 	%r296, %r295, %r294;
	shl.b32 	%r297, %r5, 2;
	add.s32 	%r298, %r296, %r297;
	ld.shared.f32 	%f474, [%r298+20];
	fma.rn.f32 	%f687, %f241, %f474, %f687;
$L__BB0_65:
	mov.u32 	%r299, %tid.x;
	setp.gt.u32 	%p74, %r299, 7;
	mov.u32 	%r300, %ctaid.x;
	shl.b32 	%r301, %r300, 6;
	add.s32 	%r302, %r301, %r5;
	add.s32 	%r303, %r302, 6;
	setp.ge.u32 	%p75, %r303, %r78;
	or.pred  	%p76, %p74, %p75;
	@%p76 bra 	$L__BB0_67;
	shl.b32 	%r304, %r32, 8;
	mov.u32 	%r305, _ZZ15matmul_2d_tiledILi64ELi64ELi8ELi8ELi8EEvPKfS1_PfiiiE2Bs;
	add.s32 	%r306, %r305, %r304;
	shl.b32 	%r307, %r5, 2;
	add.s32 	%r308, %r306, %r307;
	ld.shared.f32 	%f475, [%r308+24];
	fma.rn.f32 	%f686, %f241, %f475, %f686;
$L__BB0_67:
	not.pred 	%p77, %p6;
	@%p77 bra 	$L__BB0_69;
	shl.b32 	%r309, %r32, 8;
	mov.u32 	%r310, _ZZ15matmul_2d_tiledILi64ELi64ELi8ELi8ELi8EEvPKfS1_PfiiiE2Bs;
	add.s32 	%r311, %r310, %r309;
	shl.b32 	%r312, %r5, 2;
	add.s32 	%r313, %r311, %r312;
	ld.shared.f32 	%f476, [%r313+28];
	fma.rn.f32 	%f685, %f241, %f476, %f685;
$L__BB0_69:
	mov.u32 	%r314, %tid.y;
	setp.gt.u32 	%p78, %r314, 7;
	mov.u32 	%r315, %ctaid.y;
	shl.b32 	%r316, %r315, 6;
	shl.b32 	%r317, %r314, 3;
	add.s32 	%r318, %r316, %r317;
	add.s32 	%r320, %r318, 3;
	setp.ge.u32 	%p79, %r320, %r77;
	or.pred  	%p80, %p78, %p79;
	@%p80 bra 	$L__BB0_86;
	shl.b32 	%r321, %r32, 2;
	mov.u32 	%r322, _ZZ15matmul_2d_tiledILi64ELi64ELi8ELi8ELi8EEvPKfS1_PfiiiE2As;
	add.s32 	%r323, %r322, %r321;
	mov.u32 	%r324, %tid.y;
	shl.b32 	%r325, %r324, 8;
	add.s32 	%r326, %r323, %r325;
	ld.shared.f32 	%f265, [%r326+96];
	mov.u32 	%r327, %tid.x;
	setp.gt.u32 	%p81, %r327, 7;
	mov.u32 	%r328, %ctaid.x;
	shl.b32 	%r329, %r328, 6;
	add.s32 	%r330, %r329, %r5;
	setp.ge.u32 	%p82, %r330, %r78;
	or.pred  	%p83, %p81, %p82;
	@%p83 bra 	$L__BB0_72;
	shl.b32 	%r331, %r32, 8;
	mov.u32 	%r332, _ZZ15matmul_2d_tiledILi64ELi64ELi8ELi8ELi8EEvPKfS1_PfiiiE2Bs;
	add.s32 	%r333, %r332, %r331;
	shl.b32 	%r334, %r5, 2;
	add.s32 	%r335, %r333, %r334;
	ld.shared.f32 	%f477, [%r335];
	fma.rn.f32 	%f684, %f265, %f477, %f684;
$L__BB0_72:
	not.pred 	%p84, %p1;
	@%p84 bra 	$L__BB0_74;
	shl.b32 	%r336, %r32, 8;
	mov.u32 	%r337, _ZZ15matmul_2d_tiledILi64ELi64ELi8ELi8ELi8EEvPKfS1_PfiiiE2Bs;
	add.s32 	%r338, %r337, %r336;
	shl.b32 	%r339, %r5, 2;
	add.s32 	%r340, %r338, %r339;
	ld.shared.f32 	%f478, [%r340+4];
	fma.rn.f32 	%f683, %f265, %f478, %f683;
$L__BB0_74:
	not.pred 	%p85, %p5;
	@%p85 bra 	$L__BB0_76;
	shl.b32 	%r341, %r32, 8;
	mov.u32 	%r342, _ZZ15matmul_2d_tiledILi64ELi64ELi8ELi8ELi8EEvPKfS1_PfiiiE2Bs;
	add.s32 	%r343, %r342, %r341;
	shl.b32 	%r344, %r5, 2;
	add.s32 	%r345, %r343, %r344;
	ld.shared.f32 	%f479, [%r345+8];
	fma.rn.f32 	%f682, %f265, %f479, %f682;
$L__BB0_76:
	not.pred 	%p86, %p2;
	@%p86 bra 	$L__BB0_78;
	shl.b32 	%r346, %r32, 8;
	mov.u32 	%r347, _ZZ15matmul_2d_tiledILi64ELi64ELi8ELi8ELi8EEvPKfS1_PfiiiE2Bs;
	add.s32 	%r348, %r347, %r346;
	shl.b32 	%r349, %r5, 2;
	add.s32 	%r350, %r348, %r349;
	ld.shared.f32 	%f480, [%r350+12];
	fma.rn.f32 	%f681, %f265, %f480, %f681;
$L__BB0_78:
	not.pred 	%p87, %p4;
	@%p87 bra 	$L__BB0_80;
	shl.b32 	%r351, %r32, 8;
	mov.u32 	%r352, _ZZ15matmul_2d_tiledILi64ELi64ELi8ELi8ELi8EEvPKfS1_PfiiiE2Bs;
	add.s32 	%r353, %r352, %r351;
	shl.b32 	%r354, %r5, 2;
	add.s32 	%r355, %r353, %r354;
	ld.shared.f32 	%f481, [%r355+16];
	fma.rn.f32 	%f680, %f265, %f481, %f680;
$L__BB0_80:
	not.pred 	%p88, %p3;
	@%p88 bra 	$L__BB0_82;
	shl.b32 	%r356, %r32, 8;
	mov.u32 	%r357, _ZZ15matmul_2d_tiledILi64ELi64ELi8ELi8ELi8EEvPKfS1_PfiiiE2Bs;
	add.s32 	%r358, %r357, %r356;
	shl.b32 	%r359, %r5, 2;
	add.s32 	%r360, %r358, %r359;
	ld.shared.f32 	%f482, [%r360+20];
	fma.rn.f32 	%f679, %f265, %f482, %f679;
$L__BB0_82:
	mov.u32 	%r361, %tid.x;
	setp.gt.u32 	%p89, %r361, 7;
	mov.u32 	%r362, %ctaid.x;
	shl.b32 	%r363, %r362, 6;
	add.s32 	%r364, %r363, %r5;
	add.s32 	%r365, %r364, 6;
	setp.ge.u32 	%p90, %r365, %r78;
	or.pred  	%p91, %p89, %p90;
	@%p91 bra 	$L__BB0_84;
	shl.b32 	%r366, %r32, 8;
	mov.u32 	%r367, _ZZ15matmul_2d_tiledILi64ELi64ELi8ELi8ELi8EEvPKfS1_PfiiiE2Bs;
	add.s32 	%r368, %r367, %r366;
	shl.b32 	%r369, %r5, 2;
	add.s32 	%r370, %r368, %r369;
	ld.shared.f32 	%f483, [%r370+24];
	fma.rn.f32 	%f678, %f265, %f483, %f678;
$L__BB0_84:
	not.pred 	%p92, %p6;
	@%p92 bra 	$L__BB0_86;
	shl.b32 	%r371, %r32, 8;
	mov.u32 	%r372, _ZZ15matmul_2d_tiledILi64ELi64ELi8ELi8ELi8EEvPKfS1_PfiiiE2Bs;
	add.s32 	%r373, %r372, %r371;
	shl.b32 	%r374, %r5, 2;
	add.s32 	%r375, %r373, %r374;
	ld.shared.f32 	%f484, [%r375+28];
	fma.rn.f32 	%f677, %f265, %f484, %f677;
$L__BB0_86:
	mov.u32 	%r376, %tid.y;
	setp.gt.u32 	%p93, %r376, 7;
	mov.u32 	%r377, %ctaid.y;
	shl.b32 	%r378, %r377, 6;
	shl.b32 	%r379, %r376, 3;
	add.s32 	%r380, %r378, %r379;
	add.s32 	%r382, %r380, 4;
	setp.ge.u32 	%p94, %r382, %r77;
	or.pred  	%p95, %p93, %p94;
	@%p95 bra 	$L__BB0_103;
	shl.b32 	%r383, %r32, 2;
	mov.u32 	%r384, _ZZ15matmul_2d_tiledILi64ELi64ELi8ELi8ELi8EEvPKfS1_PfiiiE2As;
	add.s32 	%r385, %r384, %r383;
	mov.u32 	%r386, %tid.y;
	shl.b32 	%r387, %r386, 8;
	add.s32 	%r388, %r385, %r387;
	ld.shared.f32 	%f289, [%r388+128];
	mov.u32 	%r389, %tid.x;
	setp.gt.u32 	%p96, %r389, 7;
	mov.u32 	%r390, %ctaid.x;
	shl.b32 	%r391, %r390, 6;
	add.s32 	%r392, %r391, %r5;
	setp.ge.u32 	%p97, %r392, %r78;
	or.pred  	%p98, %p96, %p97;
	@%p98 bra 	$L__BB0_89;
	shl.b32 	%r393, %r32, 8;
	mov.u32 	%r394, _ZZ15matmul_2d_tiledILi64ELi64ELi8ELi8ELi8EEvPKfS1_PfiiiE2Bs;
	add.s32 	%r395, %r394, %r393;
	shl.b32 	%r396, %r5, 2;
	add.s32 	%r397, %r395, %r396;
	ld.shared.f32 	%f485, [%r397];
	fma.rn.f32 	%f676, %f289, %f485, %f676;
$L__BB0_89:
	not.pred 	%p99, %p1;
	@%p99 bra 	$L__BB0_91;
	shl.b32 	%r398, %r32, 8;
	mov.u32 	%r399, _ZZ15matmul_2d_tiledILi64ELi64ELi8ELi8ELi8EEvPKfS1_PfiiiE2Bs;
	add.s32 	%r400, %r399, %r398;
	shl.b32 	%r401, %r5, 2;
	add.s32 	%r402, %r400, %r401;
	ld.shared.f32 	%f486, [%r402+4];
	fma.rn.f32 	%f675, %f289, %f486, %f675;
$L__BB0_91:
	not.pred 	%p100, %p5;
	@%p100 bra 	$L__BB0_93;
	shl.b32 	%r403, %r32, 8;
	mov.u32 	%r404, _ZZ15matmul_2d_tiledILi64ELi64ELi8ELi8ELi8EEvPKfS1_PfiiiE2Bs;
	add.s32 	%r405, %r404, %r403;
	shl.b32 	%r406, %r5, 2;
	add.s32 	%r407, %r405, %r406;
	ld.shared.f32 	%f487, [%r407+8];
	fma.rn.f32 	%f674, %f289, %f487, %f674;
$L__BB0_93:
	not.pred 	%p101, %p2;
	@%p101 bra 	$L__BB0_95;
	shl.b32 	%r408, %r32, 8;
	mov.u32 	%r409, _ZZ15matmul_2d_tiledILi64ELi64ELi8ELi8ELi8EEvPKfS1_PfiiiE2Bs;
	add.s32 	%r410, %r409, %r408;
	shl.b32 	%r411, %r5, 2;
	add.s32 	%r412, %r410, %r411;
	ld.shared.f32 	%f488, [%r412+12];
	fma.rn.f32 	%f673, %f289, %f488, %f673;
$L__BB0_95:
	not.pred 	%p102, %p4;
	@%p102 bra 	$L__BB0_97;
	shl.b32 	%r413, %r32, 8;
	mov.u32 	%r414, _ZZ15matmul_2d_tiledILi64ELi64ELi8ELi8ELi8EEvPKfS1_PfiiiE2Bs;
	add.s32 	%r415, %r414, %r413;
	shl.b32 	%r416, %r5, 2;
	add.s32 	%r417, %r415, %r416;
	ld.shared.f32 	%f489, [%r417+16];
	fma.rn.f32 	%f672, %f289, %f489, %f672;
$L__BB0_97:
	not.pred 	%p103, %p3;
	@%p103 bra 	$L__BB0_99;
	shl.b32 	%r418, %r32, 8;
	mov.u32 	%r419, _ZZ15matmul_2d_tiledILi64ELi64ELi8ELi8ELi8EEvPKfS1_PfiiiE2Bs;
	add.s32 	%r420, %r419, %r418;
	shl.b32 	%r421, %r5, 2;
	add.s32 	%r422, %r420, %r421;
	ld.shared.f32 	%f490, [%r422+20];
	fma.rn.f32 	%f671, %f289, %f490, %f671;
$L__BB0_99:
	mov.u32 	%r423, %tid.x;
	setp.gt.u32 	%p104, %r423, 7;
	mov.u32 	%r424, %ctaid.x;
	shl.b32 	%r425, %r424, 6;
	add.s32 	%r426, %r425, %r5;
	add.s32 	%r427, %r426, 6;
	setp.ge.u32 	%p105, %r427, %r78;
	or.pred  	%p106, %p104, %p105;
	@%p106 bra 	$L__BB0_101;
	shl.b32 	%r428, %r32, 8;
	mov.u32 	%r429, _ZZ15matmul_2d_tiledILi64ELi64ELi8ELi8ELi8EEvPKfS1_PfiiiE2Bs;
	add.s32 	%r430, %r429, %r428;
	shl.b32 	%r431, %r5, 2;
	add.s32 	%r432, %r430, %r431;
	ld.shared.f32 	%f491, [%r432+24];
	fma.rn.f32 	%f670, %f289, %f491, %f670;
$L__BB0_101:
	not.pred 	%p107, %p6;
	@%p107 bra 	$L__BB0_103;
	shl.b32 	%r433, %r32, 8;
	mov.u32 	%r434, _ZZ15matmul_2d_tiledILi64ELi64ELi8ELi8ELi8EEvPKfS1_PfiiiE2Bs;
	add.s32 	%r435, %r434, %r433;
	shl.b32 	%r436, %r5, 2;
	add.s32 	%r437, %r435, %r436;
	ld.shared.f32 	%f492, [%r437+28];
	fma.rn.f32 	%f669, %f289, %f492, %f669;
$L__BB0_103:
	mov.u32 	%r438, %tid.y;
	setp.gt.u32 	%p108, %r438, 7;
	mov.u32 	%r439, %ctaid.y;
	shl.b32 	%r440, %r439, 6;
	shl.b32 	%r441, %r438, 3;
	add.s32 	%r442, %r440, %r441;
	add.s32 	%r444, %r442, 5;
	setp.ge.u32 	%p109, %r444, %r77;
	or.pred  	%p110, %p108, %p109;
	@%p110 bra 	$L__BB0_120;
	shl.b32 	%r445, %r32, 2;
	mov.u32 	%r446, _ZZ15matmul_2d_tiledILi64ELi64ELi8ELi8ELi8EEvPKfS1_PfiiiE2As;
	add.s32 	%r447, %r446, %r445;
	mov.u32 	%r448, %tid.y;
	shl.b32 	%r449, %r448, 8;
	add.s32 	%r450, %r447, %r449;
	ld.shared.f32 	%f313, [%r450+160];
	mov.u32 	%r451, %tid.x;
	setp.gt.u32 	%p111, %r451, 7;
	mov.u32 	%r452, %ctaid.x;
	shl.b32 	%r453, %r452, 6;
	add.s32 	%r454, %r453, %r5;
	setp.ge.u32 	%p112, %r454, %r78;
	or.pred  	%p113, %p111, %p112;
	@%p113 bra 	$L__BB0_106;
	shl.b32 	%r455, %r32, 8;
	mov.u32 	%r456, _ZZ15matmul_2d_tiledILi64ELi64ELi8ELi8ELi8EEvPKfS1_PfiiiE2Bs;
	add.s32 	%r457, %r456, %r455;
	shl.b32 	%r458, %r5, 2;
	add.s32 	%r459, %r457, %r458;
	ld.shared.f32 	%f493, [%r459];
	fma.rn.f32 	%f668, %f313, %f493, %f668;
$L__BB0_106:
	not.pred 	%p114, %p1;
	@%p114 bra 	$L__BB0_108;
	shl.b32 	%r460, %r32, 8;
	mov.u32 	%r461, _ZZ15matmul_2d_tiledILi64ELi64ELi8ELi8ELi8EEvPKfS1_PfiiiE2Bs;
	add.s32 	%r462, %r461, %r460;
	shl.b32 	%r463, %r5, 2;
	add.s32 	%r464, %r462, %r463;
	ld.shared.f32 	%f494, [%r464+4];
	fma.rn.f32 	%f667, %f313, %f494, %f667;
$L__BB0_108:
	not.pred 	%p115, %p5;
	@%p115 bra 	$L__BB0_110;
	shl.b32 	%r465, %r32, 8;
	mov.u32 	%r466, _ZZ15matmul_2d_tiledILi64ELi64ELi8ELi8ELi8EEvPKfS1_PfiiiE2Bs;
	add.s32 	%r467, %r466, %r465;
	shl.b32 	%r468, %r5, 2;
	add.s32 	%r469, %r467, %r468;
	ld.shared.f32 	%f495, [%r469+8];
	fma.rn.f32 	%f666, %f313, %f495, %f666;
$L__BB0_110:
	not.pred 	%p116, %p2;
	@%p116 bra 	$L__BB0_112;
	shl.b32 	%r470, %r32, 8;
	mov.u32 	%r471, _ZZ15matmul_2d_tiledILi64ELi64ELi8ELi8ELi8EEvPKfS1_PfiiiE2Bs;
	add.s32 	%r472, %r471, %r470;
	shl.b32 	%r473, %r5, 2;
	add.s32 	%r474, %r472, %r473;
	ld.shared.f32 	%f496, [%r474+12];
	fma.rn.f32 	%f665, %f313, %f496, %f665;
$L__BB0_112:
	not.pred 	%p117, %p4;
	@%p117 bra 	$L__BB0_114;
	shl.b32 	%r475, %r32, 8;
	mov.u32 	%r476, _ZZ15matmul_2d_tiledILi64ELi64ELi8ELi8ELi8EEvPKfS1_PfiiiE2Bs;
	add.s32 	%r477, %r476, %r475;
	shl.b32 	%r478, %r5, 2;
	add.s32 	%r479, %r477, %r478;
	ld.shared.f32 	%f497, [%r479+16];
	fma.rn.f32 	%f664, %f313, %f497, %f664;
$L__BB0_114:
	not.pred 	%p118, %p3;
	@%p118 bra 	$L__BB0_116;
	shl.b32 	%r480, %r32, 8;
	mov.u32 	%r481, _ZZ15matmul_2d_tiledILi64ELi64ELi8ELi8ELi8EEvPKfS1_PfiiiE2Bs;
	add.s32 	%r482, %r481, %r480;
	shl.b32 	%r483, %r5, 2;
	add.s32 	%r484, %r482, %r483;
	ld.shared.f32 	%f498, [%r484+20];
	fma.rn.f32 	%f663, %f313, %f498, %f663;
$L__BB0_116:
	mov.u32 	%r485, %tid.x;
	setp.gt.u32 	%p119, %r485, 7;
	mov.u32 	%r486, %ctaid.x;
	shl.b32 	%r487, %r486, 6;
	add.s32 	%r488, %r487, %r5;
	add.s32 	%r489, %r488, 6;
	setp.ge.u32 	%p120, %r489, %r78;
	or.pred  	%p121, %p119, %p120;
	@%p121 bra 	$L__BB0_118;
	shl.b32 	%r490, %r32, 8;
	mov.u32 	%r491, _ZZ15matmul_2d_tiledILi64ELi64ELi8ELi8ELi8EEvPKfS1_PfiiiE2Bs;
	add.s32 	%r492, %r491, %r490;
	shl.b32 	%r493, %r5, 2;
	add.s32 	%r494, %r492, %r493;
	ld.shared.f32 	%f499, [%r494+24];
	fma.rn.f32 	%f662, %f313, %f499, %f662;
$L__BB0_118:
	not.pred 	%p122, %p6;
	@%p122 bra 	$L__BB0_120;
	shl.b32 	%r495, %r32, 8;
	mov.u32 	%r496, _ZZ15matmul_2d_tiledILi64ELi64ELi8ELi8ELi8EEvPKfS1_PfiiiE2Bs;
	add.s32 	%r497, %r496, %r495;
	shl.b32 	%r498, %r5, 2;
	add.s32 	%r499, %r497, %r498;
	ld.shared.f32 	%f500, [%r499+28];
	fma.rn.f32 	%f661, %f313, %f500, %f661;
$L__BB0_120:
	mov.u32 	%r500, %tid.y;
	setp.gt.u32 	%p123, %r500, 7;
	mov.u32 	%r501, %ctaid.y;
	shl.b32 	%r502, %r501, 6;
	shl.b32 	%r503, %r500, 3;
	add.s32 	%r504, %r502, %r503;
	add.s32 	%r506, %r504, 6;
	setp.ge.u32 	%p124, %r506, %r77;
	or.pred  	%p125, %p123, %p124;
	@%p125 bra 	$L__BB0_137;
	shl.b32 	%r507, %r32, 2;
	mov.u32 	%r508, _ZZ15matmul_2d_tiledILi64ELi64ELi8ELi8ELi8EEvPKfS1_PfiiiE2As;
	add.s32 	%r509, %r508, %r507;
	mov.u32 	%r510, %tid.y;
	shl.b32 	%r511, %r510, 8;
	add.s32 	%r512, %r509, %r511;
	ld.shared.f32 	%f337, [%r512+192];
	mov.u32 	%r513, %tid.x;
	setp.gt.u32 	%p126, %r513, 7;
	mov.u32 	%r514, %ctaid.x;
	shl.b32 	%r515, %r514, 6;
	add.s32 	%r516, %r515, %r5;
	setp.ge.u32 	%p127, %r516, %r78;
	or.pred  	%p128, %p126, %p127;
	@%p128 bra 	$L__BB0_123;
	shl.b32 	%r517, %r32, 8;
	mov.u32 	%r518, _ZZ15matmul_2d_tiledILi64ELi64ELi8ELi8ELi8EEvPKfS1_PfiiiE2Bs;
	add.s32 	%r519, %r518, %r517;
	shl.b32 	%r520, %r5, 2;
	add.s32 	%r521, %r519, %r520;
	ld.shared.f32 	%f501, [%r521];
	fma.rn.f32 	%f660, %f337, %f501, %f660;
$L__BB0_123:
	not.pred 	%p129, %p1;
	@%p129 bra 	$L__BB0_125;
	shl.b32 	%r522, %r32, 8;
	mov.u32 	%r523, _ZZ15matmul_2d_tiledILi64ELi64ELi8ELi8ELi8EEvPKfS1_PfiiiE2Bs;
	add.s32 	%r524, %r523, %r522;
	shl.b32 	%r525, %r5, 2;
	add.s32 	%r526, %r524, %r525;
	ld.shared.f32 	%f502, [%r526+4];
	fma.rn.f32 	%f659, %f337, %f502, %f659;
$L__BB0_125:
	not.pred 	%p130, %p5;
	@%p130 bra 	$L__BB0_127;
	shl.b32 	%r527, %r32, 8;
	mov.u32 	%r528, _ZZ15matmul_2d_tiledILi64ELi64ELi8ELi8ELi8EEvPKfS1_PfiiiE2Bs;
	add.s32 	%r529, %r528, %r527;
	shl.b32 	%r530, %r5, 2;
	add.s32 	%r531, %r529, %r530;
	ld.shared.f32 	%f503, [%r531+8];
	fma.rn.f32 	%f658, %f337, %f503, %f658;
$L__BB0_127:
	not.pred 	%p131, %p2;
	@%p131 bra 	$L__BB0_129;
	shl.b32 	%r532, %r32, 8;
	mov.u32 	%r533, _ZZ15matmul_2d_tiledILi64ELi64ELi8ELi8ELi8EEvPKfS1_PfiiiE2Bs;
	add.s32 	%r534, %r533, %r532;
	shl.b32 	%r535, %r5, 2;
	add.s32 	%r536, %r534, %r535;
	ld.shared.f32 	%f504, [%r536+12];
	fma.rn.f32 	%f657, %f337, %f504, %f657;
$L__BB0_129:
	not.pred 	%p132, %p4;
	@%p132 bra 	$L__BB0_131;
	shl.b32 	%r537, %r32, 8;
	mov.u32 	%r538, _ZZ15matmul_2d_tiledILi64ELi64ELi8ELi8ELi8EEvPKfS1_PfiiiE2Bs;
	add.s32 	%r539, %r538, %r537;
	shl.b32 	%r540, %r5, 2;
	add.s32 	%r541, %r539, %r540;
	ld.shared.f32 	%f505, [%r541+16];
	fma.rn.f32 	%f656, %f337, %f505, %f656;
$L__BB0_131:
	not.pred 	%p133, %p3;
	@%p133 bra 	$L__BB0_133;
	shl.b32 	%r542, %r32, 8;
	mov.u32 	%r543, _ZZ15matmul_2d_tiledILi64ELi64ELi8ELi8ELi8EEvPKfS1_PfiiiE2Bs;
	add.s32 	%r544, %r543, %r542;
	shl.b32 	%r545, %r5, 2;
	add.s32 	%r546, %r544, %r545;
	ld.shared.f32 	%f506, [%r546+20];
	fma.rn.f32 	%f655, %f337, %f506, %f655;
$L__BB0_133:
	mov.u32 	%r547, %tid.x;
	setp.gt.u32 	%p134, %r547, 7;
	mov.u32 	%r548, %ctaid.x;
	shl.b32 	%r549, %r548, 6;
	add.s32 	%r550, %r549, %r5;
	add.s32 	%r551, %r550, 6;
	setp.ge.u32 	%p135, %r551, %r78;
	or.pred  	%p136, %p134, %p135;
	@%p136 bra 	$L__BB0_135;
	shl.b32 	%r552, %r32, 8;
	mov.u32 	%r553, _ZZ15matmul_2d_tiledILi64ELi64ELi8ELi8ELi8EEvPKfS1_PfiiiE2Bs;
	add.s32 	%r554, %r553, %r552;
	shl.b32 	%r555, %r5, 2;
	add.s32 	%r556, %r554, %r555;
	ld.shared.f32 	%f507, [%r556+24];
	fma.rn.f32 	%f654, %f337, %f507, %f654;
$L__BB0_135:
	not.pred 	%p137, %p6;
	@%p137 bra 	$L__BB0_137;
	shl.b32 	%r557, %r32, 8;
	mov.u32 	%r558, _ZZ15matmul_2d_tiledILi64ELi64ELi8ELi8ELi8EEvPKfS1_PfiiiE2Bs;
	add.s32 	%r559, %r558, %r557;
	shl.b32 	%r560, %r5, 2;
	add.s32 	%r561, %r559, %r560;
	ld.shared.f32 	%f508, [%r561+28];
	fma.rn.f32 	%f653, %f337, %f508, %f653;
$L__BB0_137:
	mov.u32 	%r562, %tid.y;
	setp.gt.u32 	%p138, %r562, 7;
	mov.u32 	%r563, %ctaid.y;
	shl.b32 	%r564, %r563, 6;
	shl.b32 	%r565, %r562, 3;
	add.s32 	%r566, %r564, %r565;
	add.s32 	%r568, %r566, 7;
	setp.ge.u32 	%p139, %r568, %r77;
	or.pred  	%p140, %p138, %p139;
	@%p140 bra 	$L__BB0_154;
	shl.b32 	%r569, %r32, 2;
	mov.u32 	%r570, _ZZ15matmul_2d_tiledILi64ELi64ELi8ELi8ELi8EEvPKfS1_PfiiiE2As;
	add.s32 	%r571, %r570, %r569;
	mov.u32 	%r572, %tid.y;
	shl.b32 	%r573, %r572, 8;
	add.s32 	%r574, %r571, %r573;
	ld.shared.f32 	%f361, [%r574+224];
	mov.u32 	%r575, %tid.x;
	setp.gt.u32 	%p141, %r575, 7;
	mov.u32 	%r576, %ctaid.x;
	shl.b32 	%r577, %r576, 6;
	add.s32 	%r578, %r577, %r5;
	setp.ge.u32 	%p142, %r578, %r78;
	or.pred  	%p143, %p141, %p142;
	@%p143 bra 	$L__BB0_140;
	shl.b32 	%r579, %r32, 8;
	mov.u32 	%r580, _ZZ15matmul_2d_tiledILi64ELi64ELi8ELi8ELi8EEvPKfS1_PfiiiE2Bs;
	add.s32 	%r581, %r580, %r579;
	shl.b32 	%r582, %r5, 2;
	add.s32 	%r583, %r581, %r582;
	ld.shared.f32 	%f509, [%r583];
	fma.rn.f32 	%f652, %f361, %f509, %f652;
$L__BB0_140:
	not.pred 	%p144, %p1;
	@%p144 bra 	$L__BB0_142;
	shl.b32 	%r584, %r32, 8;
	mov.u32 	%r585, _ZZ15matmul_2d_tiledILi64ELi64ELi8ELi8ELi8EEvPKfS1_PfiiiE2Bs;
	add.s32 	%r586, %r585, %r584;
	shl.b32 	%r587, %r5, 2;
	add.s32 	%r588, %r586, %r587;
	ld.shared.f32 	%f510, [%r588+4];
	fma.rn.f32 	%f651, %f361, %f510, %f651;
$L__BB0_142:
	not.pred 	%p145, %p5;
	@%p145 bra 	$L__BB0_144;
	shl.b32 	%r589, %r32, 8;
	mov.u32 	%r590, _ZZ15matmul_2d_tiledILi64ELi64ELi8ELi8ELi8EEvPKfS1_PfiiiE2Bs;
	add.s32 	%r591, %r590, %r589;
	shl.b32 	%r592, %r5, 2;
	add.s32 	%r593, %r591, %r592;
	ld.shared.f32 	%f511, [%r593+8];
	fma.rn.f32 	%f650, %f361, %f511, %f650;
$L__BB0_144:
	not.pred 	%p146, %p2;
	@%p146 bra 	$L__BB0_146;
	shl.b32 	%r594, %r32, 8;
	mov.u32 	%r595, _ZZ15matmul_2d_tiledILi64ELi64ELi8ELi8ELi8EEvPKfS1_PfiiiE2Bs;
	add.s32 	%r596, %r595, %r594;
	shl.b32 	%r597, %r5, 2;
	add.s32 	%r598, %r596, %r597;
	ld.shared.f32 	%f512, [%r598+12];
	fma.rn.f32 	%f649, %f361, %f512, %f649;
$L__BB0_146:
	not.pred 	%p147, %p4;
	@%p147 bra 	$L__BB0_148;
	shl.b32 	%r599, %r32, 8;
	mov.u32 	%r600, _ZZ15matmul_2d_tiledILi64ELi64ELi8ELi8ELi8EEvPKfS1_PfiiiE2Bs;
	add.s32 	%r601, %r600, %r599;
	shl.b32 	%r602, %r5, 2;
	add.s32 	%r603, %r601, %r602;
	ld.shared.f32 	%f513, [%r603+16];
	fma.rn.f32 	%f648, %f361, %f513, %f648;
$L__BB0_148:
	not.pred 	%p148, %p3;
	@%p148 bra 	$L__BB0_150;
	shl.b32 	%r604, %r32, 8;
	mov.u32 	%r605, _ZZ15matmul_2d_tiledILi64ELi64ELi8ELi8ELi8EEvPKfS1_PfiiiE2Bs;
	add.s32 	%r606, %r605, %r604;
	shl.b32 	%r607, %r5, 2;
	add.s32 	%r608, %r606, %r607;
	ld.shared.f32 	%f514, [%r608+20];
	fma.rn.f32 	%f647, %f361, %f514, %f647;
$L__BB0_150:
	setp.gt.u32 	%p149, %r575, 7;
	add.s32 	%r613, %r578, 6;
	setp.ge.u32 	%p150, %r613, %r78;
	or.pred  	%p151, %p149, %p150;
	@%p151 bra 	$L__BB0_152;
	shl.b32 	%r614, %r32, 8;
	mov.u32 	%r615, _ZZ15matmul_2d_tiledILi64ELi64ELi8ELi8ELi8EEvPKfS1_PfiiiE2Bs;
	add.s32 	%r616, %r615, %r614;
	shl.b32 	%r617, %r5, 2;
	add.s32 	%r618, %r616, %r617;
	ld.shared.f32 	%f515, [%r618+24];
	fma.rn.f32 	%f646, %f361, %f515, %f646;
$L__BB0_152:
	not.pred 	%p152, %p6;
	@%p152 bra 	$L__BB0_154;
	shl.b32 	%r619, %r32, 8;
	mov.u32 	%r620, _ZZ15matmul_2d_tiledILi64ELi64ELi8ELi8ELi8EEvPKfS1_PfiiiE2Bs;
	add.s32 	%r621, %r620, %r619;
	shl.b32 	%r622, %r5, 2;
	add.s32 	%r623, %r621, %r622;
	ld.shared.f32 	%f516, [%r623+28];
	fma.rn.f32 	%f645, %f361, %f516, %f645;
$L__BB0_154:
	ld.param.u32 	%r709, [_Z15matmul_2d_tiledILi64ELi64ELi8ELi8ELi8EEvPKfS1_Pfiii_param_5];
	add.s32 	%r719, %r32, 1;
	setp.lt.u32 	%p153, %r32, 7;
	add.s32 	%r624, %r719, %r711;
	setp.lt.u32 	%p154, %r624, %r709;
	and.pred  	%p155, %p153, %p154;
	@%p155 bra 	$L__BB0_18;
$L__BB0_155:
	ld.param.u32 	%r710, [_Z15matmul_2d_tiledILi64ELi64ELi8ELi8ELi8EEvPKfS1_Pfiii_param_5];
	bar.sync 	0;
	add.s32 	%r711, %r711, 8;
	setp.lt.s32 	%p156, %r711, %r710;
	@%p156 bra 	$L__BB0_2;
$L__BB0_156:
	mov.u32 	%r625, %ctaid.y;
	shl.b32 	%r626, %r625, 6;
	mov.u32 	%r627, %tid.y;
	shl.b32 	%r628, %r627, 3;
	add.s32 	%r8, %r626, %r628;
	mov.u32 	%r629, %ctaid.x;
	shl.b32 	%r630, %r629, 6;
	mov.u32 	%r631, %tid.x;
	shl.b32 	%r632, %r631, 3;
	add.s32 	%r9, %r630, %r632;
	setp.lt.u32 	%p157, %r8, %r77;
	@%p157 bra 	$L__BB0_157;
	bra.uni 	$L__BB0_173;
$L__BB0_157:
	ld.param.u64 	%rd100, [_Z15matmul_2d_tiledILi64ELi64ELi8ELi8ELi8EEvPKfS1_Pfiii_param_2];
	setp.ge.u32 	%p158, %r9, %r78;
	mad.lo.s32 	%r633, %r8, %r78, %r9;
	cvta.to.global.u64 	%rd22, %rd100;
	mul.wide.u32 	%rd23, %r633, 4;
	add.s64 	%rd1, %rd22, %rd23;
	@%p158 bra 	$L__BB0_159;
	st.global.f32 	[%rd1], %f708;
$L__BB0_159:
	add.s32 	%r634, %r9, 1;
	setp.ge.u32 	%p159, %r634, %r78;
	@%p159 bra 	$L__BB0_161;
	st.global.f32 	[%rd1+4], %f707;
$L__BB0_161:
	add.s32 	%r635, %r9, 2;
	setp.ge.u32 	%p160, %r635, %r78;
	@%p160 bra 	$L__BB0_163;
	st.global.f32 	[%rd1+8], %f706;
$L__BB0_163:
	add.s32 	%r636, %r9, 3;
	setp.ge.u32 	%p161, %r636, %r78;
	@%p161 bra 	$L__BB0_165;
	st.global.f32 	[%rd1+12], %f705;
$L__BB0_165:
	add.s32 	%r637, %r9, 4;
	setp.ge.u32 	%p162, %r637, %r78;
	@%p162 bra 	$L__BB0_167;
	st.global.f32 	[%rd1+16], %f704;
$L__BB0_167:
	add.s32 	%r638, %r9, 5;
	setp.ge.u32 	%p163, %r638, %r78;
	@%p163 bra 	$L__BB0_169;
	st.global.f32 	[%rd1+20], %f703;
$L__BB0_169:
	add.s32 	%r639, %r9, 6;
	setp.ge.u32 	%p164, %r639, %r78;
	@%p164 bra 	$L__BB0_171;
	st.global.f32 	[%rd1+24], %f702;
$L__BB0_171:
	add.s32 	%r640, %r9, 7;
	setp.ge.u32 	%p165, %r640, %r78;
	@%p165 bra 	$L__BB0_173;
	st.global.f32 	[%rd1+28], %f716;
$L__BB0_173:
	ld.param.u64 	%rd101, [_Z15matmul_2d_tiledILi64ELi64ELi8ELi8ELi8EEvPKfS1_Pfiii_param_2];
	cvta.to.global.u64 	%rd2, %rd101;
	add.s32 	%r35, %r8, 1;
	setp.ge.u32 	%p166, %r35, %r77;
	@%p166 bra 	$L__BB0_190;
	mul.lo.s32 	%r36, %r35, %r78;
	setp.ge.u32 	%p167, %r9, %r78;
	@%p167 bra 	$L__BB0_176;
	add.s32 	%r641, %r9, %r36;
	mul.wide.u32 	%rd24, %r641, 4;
	add.s64 	%rd25, %rd2, %rd24;
	st.global.f32 	[%rd25], %f700;
$L__BB0_176:
	add.s32 	%r37, %r9, 1;
	setp.ge.u32 	%p168, %r37, %r78;
	@%p168 bra 	$L__BB0_178;
	add.s32 	%r642, %r37, %r36;
	mul.wide.u32 	%rd26, %r642, 4;
	add.s64 	%rd27, %rd2, %rd26;
	st.global.f32 	[%rd27], %f699;
$L__BB0_178:
	add.s32 	%r38, %r9, 2;
	setp.ge.u32 	%p169, %r38, %r78;
	@%p169 bra 	$L__BB0_180;
	add.s32 	%r643, %r38, %r36;
	mul.wide.u32 	%rd28, %r643, 4;
	add.s64 	%rd29, %rd2, %rd28;
	st.global.f32 	[%rd29], %f698;
$L__BB0_180:
	add.s32 	%r39, %r9, 3;
	setp.ge.u32 	%p170, %r39, %r78;
	@%p170 bra 	$L__BB0_182;
	add.s32 	%r644, %r39, %r36;
	mul.wide.u32 	%rd30, %r644, 4;
	add.s64 	%rd31, %rd2, %rd30;
	st.global.f32 	[%rd31], %f697;
$L__BB0_182:
	add.s32 	%r40, %r9, 4;
	setp.ge.u32 	%p171, %r40, %r78;
	@%p171 bra 	$L__BB0_184;
	add.s32 	%r645, %r40, %r36;
	mul.wide.u32 	%rd32, %r645, 4;
	add.s64 	%rd33, %rd2, %rd32;
	st.global.f32 	[%rd33], %f696;
$L__BB0_184:
	add.s32 	%r41, %r9, 5;
	setp.ge.u32 	%p172, %r41, %r78;
	@%p172 bra 	$L__BB0_186;
	add.s32 	%r646, %r41, %r36;
	mul.wide.u32 	%rd34, %r646, 4;
	add.s64 	%rd35, %rd2, %rd34;
	st.global.f32 	[%rd35], %f695;
$L__BB0_186:
	add.s32 	%r42, %r9, 6;
	setp.ge.u32 	%p173, %r42, %r78;
	@%p173 bra 	$L__BB0_188;
	add.s32 	%r647, %r42, %r36;
	mul.wide.u32 	%rd36, %r647, 4;
	add.s64 	%rd37, %rd2, %rd36;
	st.global.f32 	[%rd37], %f694;
$L__BB0_188:
	add.s32 	%r43, %r9, 7;
	setp.ge.u32 	%p174, %r43, %r78;
	@%p174 bra 	$L__BB0_190;
	add.s32 	%r648, %r43, %r36;
	mul.wide.u32 	%rd38, %r648, 4;
	add.s64 	%rd39, %rd2, %rd38;
	st.global.f32 	[%rd39], %f693;
$L__BB0_190:
	add.s32 	%r44, %r8, 2;
	setp.ge.u32 	%p175, %r44, %r77;
	@%p175 bra 	$L__BB0_207;
	mul.lo.s32 	%r45, %r44, %r78;
	setp.ge.u32 	%p176, %r9, %r78;
	add.s32 	%r649, %r9, %r45;
	mul.wide.u32 	%rd40, %r649, 4;
	add.s64 	%rd3, %rd2, %rd40;
	@%p176 bra 	$L__BB0_193;
	st.global.f32 	[%rd3], %f692;
$L__BB0_193:
	add.s32 	%r650, %r9, 1;
	setp.ge.u32 	%p177, %r650, %r78;
	@%p177 bra 	$L__BB0_195;
	st.global.f32 	[%rd3+4], %f691;
$L__BB0_195:
	add.s32 	%r651, %r9, 2;
	setp.ge.u32 	%p178, %r651, %r78;
	add.s32 	%r652, %r651, %r45;
	mul.wide.u32 	%rd41, %r652, 4;
	add.s64 	%rd4, %rd2, %rd41;
	@%p178 bra 	$L__BB0_197;
	st.global.f32 	[%rd4], %f690;
$L__BB0_197:
	add.s32 	%r653, %r9, 3;
	setp.ge.u32 	%p179, %r653, %r78;
	@%p179 bra 	$L__BB0_199;
	st.global.f32 	[%rd4+4], %f689;
$L__BB0_199:
	add.s32 	%r654, %r9, 4;
	setp.ge.u32 	%p180, %r654, %r78;
	add.s32 	%r655, %r654, %r45;
	mul.wide.u32 	%rd42, %r655, 4;
	add.s64 	%rd5, %rd2, %rd42;
	@%p180 bra 	$L__BB0_201;
	st.global.f32 	[%rd5], %f688;
$L__BB0_201:
	add.s32 	%r656, %r9, 5;
	setp.ge.u32 	%p181, %r656, %r78;
	@%p181 bra 	$L__BB0_203;
	st.global.f32 	[%rd5+4], %f687;
$L__BB0_203:
	add.s32 	%r657, %r9, 6;
	setp.ge.u32 	%p182, %r657, %r78;
	add.s32 	%r658, %r657, %r45;
	mul.wide.u32 	%rd43, %r658, 4;
	add.s64 	%rd6, %rd2, %rd43;
	@%p182 bra 	$L__BB0_205;
	st.global.f32 	[%rd6], %f686;
$L__BB0_205:
	add.s32 	%r659, %r9, 7;
	setp.ge.u32 	%p183, %r659, %r78;
	@%p183 bra 	$L__BB0_207;
	st.global.f32 	[%rd6+4], %f685;
$L__BB0_207:
	add.s32 	%r46, %r8, 3;
	setp.ge.u32 	%p184, %r46, %r77;
	@%p184 bra 	$L__BB0_224;
	mul.lo.s32 	%r47, %r46, %r78;
	setp.ge.u32 	%p185, %r9, %r78;
	@%p185 bra 	$L__BB0_210;
	add.s32 	%r660, %r9, %r47;
	mul.wide.u32 	%rd44, %r660, 4;
	add.s64 	%rd45, %rd2, %rd44;
	st.global.f32 	[%rd45], %f684;
$L__BB0_210:
	add.s32 	%r48, %r9, 1;
	setp.ge.u32 	%p186, %r48, %r78;
	@%p186 bra 	$L__BB0_212;
	add.s32 	%r661, %r48, %r47;
	mul.wide.u32 	%rd46, %r661, 4;
	add.s64 	%rd47, %rd2, %rd46;
	st.global.f32 	[%rd47], %f683;
$L__BB0_212:
	add.s32 	%r49, %r9, 2;
	setp.ge.u32 	%p187, %r49, %r78;
	@%p187 bra 	$L__BB0_214;
	add.s32 	%r662, %r49, %r47;
	mul.wide.u32 	%rd48, %r662, 4;
	add.s64 	%rd49, %rd2, %rd48;
	st.global.f32 	[%rd49], %f682;
$L__BB0_214:
	add.s32 	%r50, %r9, 3;
	setp.ge.u32 	%p188, %r50, %r78;
	@%p188 bra 	$L__BB0_216;
	add.s32 	%r663, %r50, %r47;
	mul.wide.u32 	%rd50, %r663, 4;
	add.s64 	%rd51, %rd2, %rd50;
	st.global.f32 	[%rd51], %f681;
$L__BB0_216:
	add.s32 	%r51, %r9, 4;
	setp.ge.u32 	%p189, %r51, %r78;
	@%p189 bra 	$L__BB0_218;
	add.s32 	%r664, %r51, %r47;
	mul.wide.u32 	%rd52, %r664, 4;
	add.s64 	%rd53, %rd2, %rd52;
	st.global.f32 	[%rd53], %f680;
$L__BB0_218:
	add.s32 	%r52, %r9, 5;
	setp.ge.u32 	%p190, %r52, %r78;
	@%p190 bra 	$L__BB0_220;
	add.s32 	%r665, %r52, %r47;
	mul.wide.u32 	%rd54, %r665, 4;
	add.s64 	%rd55, %rd2, %rd54;
	st.global.f32 	[%rd55], %f679;
$L__BB0_220:
	add.s32 	%r53, %r9, 6;
	setp.ge.u32 	%p191, %r53, %r78;
	@%p191 bra 	$L__BB0_222;
	add.s32 	%r666, %r53, %r47;
	mul.wide.u32 	%rd56, %r666, 4;
	add.s64 	%rd57, %rd2, %rd56;
	st.global.f32 	[%rd57], %f678;
$L__BB0_222:
	add.s32 	%r54, %r9, 7;
	setp.ge.u32 	%p192, %r54, %r78;
	@%p192 bra 	$L__BB0_224;
	add.s32 	%r667, %r54, %r47;
	mul.wide.u32 	%rd58, %r667, 4;
	add.s64 	%rd59, %rd2, %rd58;
	st.global.f32 	[%rd59], %f677;
$L__BB0_224:
	add.s32 	%r55, %r8, 4;
	setp.ge.u32 	%p193, %r55, %r77;
	@%p193 bra 	$L__BB0_241;
	mul.lo.s32 	%r56, %r55, %r78;
	setp.ge.u32 	%p194, %r9, %r78;
	add.s32 	%r668, %r9, %r56;
	mul.wide.u32 	%rd60, %r668, 4;
	add.s64 	%rd7, %rd2, %rd60;
	@%p194 bra 	$L__BB0_227;
	st.global.f32 	[%rd7], %f676;
$L__BB0_227:
	add.s32 	%r669, %r9, 1;
	setp.ge.u32 	%p195, %r669, %r78;
	@%p195 bra 	$L__BB0_229;
	st.global.f32 	[%rd7+4], %f675;
$L__BB0_229:
	add.s32 	%r670, %r9, 2;
	setp.ge.u32 	%p196, %r670, %r78;
	@%p196 bra 	$L__BB0_231;
	st.global.f32 	[%rd7+8], %f674;
$L__BB0_231:
	add.s32 	%r671, %r9, 3;
	setp.ge.u32 	%p197, %r671, %r78;
	@%p197 bra 	$L__BB0_233;
	st.global.f32 	[%rd7+12], %f673;
$L__BB0_233:
	add.s32 	%r672, %r9, 4;
	setp.ge.u32 	%p198, %r672, %r78;
	add.s32 	%r673, %r672, %r56;
	mul.wide.u32 	%rd61, %r673, 4;
	add.s64 	%rd8, %rd2, %rd61;
	@%p198 bra 	$L__BB0_235;
	st.global.f32 	[%rd8], %f672;
$L__BB0_235:
	add.s32 	%r674, %r9, 5;
	setp.ge.u32 	%p199, %r674, %r78;
	@%p199 bra 	$L__BB0_237;
	st.global.f32 	[%rd8+4], %f671;
$L__BB0_237:
	add.s32 	%r675, %r9, 6;
	setp.ge.u32 	%p200, %r675, %r78;
	@%p200 bra 	$L__BB0_239;
	st.global.f32 	[%rd8+8], %f670;
$L__BB0_239:
	add.s32 	%r676, %r9, 7;
	setp.ge.u32 	%p201, %r676, %r78;
	@%p201 bra 	$L__BB0_241;
	st.global.f32 	[%rd8+12], %f669;
$L__BB0_241:
	add.s32 	%r57, %r8, 5;
	setp.ge.u32 	%p202, %r57, %r77;
	@%p202 bra 	$L__BB0_258;
	mul.lo.s32 	%r58, %r57, %r78;
	setp.ge.u32 	%p203, %r9, %r78;
	@%p203 bra 	$L__BB0_244;
	add.s32 	%r677, %r9, %r58;
	mul.wide.u32 	%rd62, %r677, 4;
	add.s64 	%rd63, %rd2, %rd62;
	st.global.f32 	[%rd63], %f668;
$L__BB0_244:
	add.s32 	%r59, %r9, 1;
	setp.ge.u32 	%p204, %r59, %r78;
	@%p204 bra 	$L__BB0_246;
	add.s32 	%r678, %r59, %r58;
	mul.wide.u32 	%rd64, %r678, 4;
	add.s64 	%rd65, %rd2, %rd64;
	st.global.f32 	[%rd65], %f667;
$L__BB0_246:
	add.s32 	%r60, %r9, 2;
	setp.ge.u32 	%p205, %r60, %r78;
	@%p205 bra 	$L__BB0_248;
	add.s32 	%r679, %r60, %r58;
	mul.wide.u32 	%rd66, %r679, 4;
	add.s64 	%rd67, %rd2, %rd66;
	st.global.f32 	[%rd67], %f666;
$L__BB0_248:
	add.s32 	%r61, %r9, 3;
	setp.ge.u32 	%p206, %r61, %r78;
	@%p206 bra 	$L__BB0_250;
	add.s32 	%r680, %r61, %r58;
	mul.wide.u32 	%rd68, %r680, 4;
	add.s64 	%rd69, %rd2, %rd68;
	st.global.f32 	[%rd69], %f665;
$L__BB0_250:
	add.s32 	%r62, %r9, 4;
	setp.ge.u32 	%p207, %r62, %r78;
	@%p207 bra 	$L__BB0_252;
	add.s32 	%r681, %r62, %r58;
	mul.wide.u32 	%rd70, %r681, 4;
	add.s64 	%rd71, %rd2, %rd70;
	st.global.f32 	[%rd71], %f664;
$L__BB0_252:
	add.s32 	%r63, %r9, 5;
	setp.ge.u32 	%p208, %r63, %r78;
	@%p208 bra 	$L__BB0_254;
	add.s32 	%r682, %r63, %r58;
	mul.wide.u32 	%rd72, %r682, 4;
	add.s64 	%rd73, %rd2, %rd72;
	st.global.f32 	[%rd73], %f663;
$L__BB0_254:
	add.s32 	%r64, %r9, 6;
	setp.ge.u32 	%p209, %r64, %r78;
	@%p209 bra 	$L__BB0_256;
	add.s32 	%r683, %r64, %r58;
	mul.wide.u32 	%rd74, %r683, 4;
	add.s64 	%rd75, %rd2, %rd74;
	st.global.f32 	[%rd75], %f662;
$L__BB0_256:
	add.s32 	%r65, %r9, 7;
	setp.ge.u32 	%p210, %r65, %r78;
	@%p210 bra 	$L__BB0_258;
	add.s32 	%r684, %r65, %r58;
	mul.wide.u32 	%rd76, %r684, 4;
	add.s64 	%rd77, %rd2, %rd76;
	st.global.f32 	[%rd77], %f661;
$L__BB0_258:
	add.s32 	%r66, %r8, 6;
	setp.ge.u32 	%p211, %r66, %r77;
	@%p211 bra 	$L__BB0_275;
	mul.lo.s32 	%r67, %r66, %r78;
	setp.ge.u32 	%p212, %r9, %r78;
	add.s32 	%r685, %r9, %r67;
	mul.wide.u32 	%rd78, %r685, 4;
	add.s64 	%rd9, %rd2, %rd78;
	@%p212 bra 	$L__BB0_261;
	st.global.f32 	[%rd9], %f660;
$L__BB0_261:
	add.s32 	%r686, %r9, 1;
	setp.ge.u32 	%p213, %r686, %r78;
	@%p213 bra 	$L__BB0_263;
	st.global.f32 	[%rd9+4], %f659;
$L__BB0_263:
	add.s32 	%r687, %r9, 2;
	setp.ge.u32 	%p214, %r687, %r78;
	add.s32 	%r688, %r687, %r67;
	mul.wide.u32 	%rd79, %r688, 4;
	add.s64 	%rd10, %rd2, %rd79;
	@%p214 bra 	$L__BB0_265;
	st.global.f32 	[%rd10], %f658;
$L__BB0_265:
	add.s32 	%r689, %r9, 3;
	setp.ge.u32 	%p215, %r689, %r78;
	@%p215 bra 	$L__BB0_267;
	st.global.f32 	[%rd10+4], %f657;
$L__BB0_267:
	add.s32 	%r690, %r9, 4;
	setp.ge.u32 	%p216, %r690, %r78;
	add.s32 	%r691, %r690, %r67;
	mul.wide.u32 	%rd80, %r691, 4;
	add.s64 	%rd11, %rd2, %rd80;
	@%p216 bra 	$L__BB0_269;
	st.global.f32 	[%rd11], %f656;
$L__BB0_269:
	add.s32 	%r692, %r9, 5;
	setp.ge.u32 	%p217, %r692, %r78;
	@%p217 bra 	$L__BB0_271;
	st.global.f32 	[%rd11+4], %f655;
$L__BB0_271:
	add.s32 	%r693, %r9, 6;
	setp.ge.u32 	%p218, %r693, %r78;
	add.s32 	%r694, %r693, %r67;
	mul.wide.u32 	%rd81, %r694, 4;
	add.s64 	%rd12, %rd2, %rd81;
	@%p218 bra 	$L__BB0_273;
	st.global.f32 	[%rd12], %f654;
$L__BB0_273:
	add.s32 	%r695, %r9, 7;
	setp.ge.u32 	%p219, %r695, %r78;
	@%p219 bra 	$L__BB0_275;
	st.global.f32 	[%rd12+4], %f653;
$L__BB0_275:
	add.s32 	%r68, %r8, 7;
	setp.ge.u32 	%p220, %r68, %r77;
	@%p220 bra 	$L__BB0_292;
	mul.lo.s32 	%r69, %r68, %r78;
	setp.ge.u32 	%p221, %r9, %r78;
	@%p221 bra 	$L__BB0_278;
	add.s32 	%r696, %r9, %r69;
	mul.wide.u32 	%rd82, %r696, 4;
	add.s64 	%rd83, %rd2, %rd82;
	st.global.f32 	[%rd83], %f652;
$L__BB0_278:
	add.s32 	%r70, %r9, 1;
	setp.ge.u32 	%p222, %r70, %r78;
	@%p222 bra 	$L__BB0_280;
	add.s32 	%r697, %r70, %r69;
	mul.wide.u32 	%rd84, %r697, 4;
	add.s64 	%rd85, %rd2, %rd84;
	st.global.f32 	[%rd85], %f651;
$L__BB0_280:
	add.s32 	%r71, %r9, 2;
	setp.ge.u32 	%p223, %r71, %r78;
	@%p223 bra 	$L__BB0_282;
	add.s32 	%r698, %r71, %r69;
	mul.wide.u32 	%rd86, %r698, 4;
	add.s64 	%rd87, %rd2, %rd86;
	st.global.f32 	[%rd87], %f650;
$L__BB0_282:
	add.s32 	%r72, %r9, 3;
	setp.ge.u32 	%p224, %r72, %r78;
	@%p224 bra 	$L__BB0_284;
	add.s32 	%r699, %r72, %r69;
	mul.wide.u32 	%rd88, %r699, 4;
	add.s64 	%rd89, %rd2, %rd88;
	st.global.f32 	[%rd89], %f649;
$L__BB0_284:
	add.s32 	%r73, %r9, 4;
	setp.ge.u32 	%p225, %r73, %r78;
	@%p225 bra 	$L__BB0_286;
	add.s32 	%r700, %r73, %r69;
	mul.wide.u32 	%rd90, %r700, 4;
	add.s64 	%rd91, %rd2, %rd90;
	st.global.f32 	[%rd91], %f648;
$L__BB0_286:
	add.s32 	%r74, %r9, 5;
	setp.ge.u32 	%p226, %r74, %r78;
	@%p226 bra 	$L__BB0_288;
	add.s32 	%r701, %r74, %r69;
	mul.wide.u32 	%rd92, %r701, 4;
	add.s64 	%rd93, %rd2, %rd92;
	st.global.f32 	[%rd93], %f647;
$L__BB0_288:
	add.s32 	%r75, %r9, 6;
	setp.ge.u32 	%p227, %r75, %r78;
	@%p227 bra 	$L__BB0_290;
	add.s32 	%r702, %r75, %r69;
	mul.wide.u32 	%rd94, %r702, 4;
	add.s64 	%rd95, %rd2, %rd94;
	st.global.f32 	[%rd95], %f646;
$L__BB0_290:
	add.s32 	%r76, %r9, 7;
	setp.ge.u32 	%p228, %r76, %r78;
	@%p228 bra 	$L__BB0_292;
	add.s32 	%r703, %r76, %r69;
	mul.wide.u32 	%rd96, %r703, 4;
	add.s64 	%rd97, %rd2, %rd96;
	st.global.f32 	[%rd97], %f645;
$L__BB0_292:
	ret;

}
	// .globl	_Z15matmul_2d_tiledILi64ELi32ELi8ELi8ELi4EEvPKfS1_Pfiii
.visible .entry _Z15matmul_2d_tiledILi64ELi32ELi8ELi8ELi4EEvPKfS1_Pfiii(
	.param .u64 .ptr .align 1 _Z15matmul_2d_tiledILi64ELi32ELi8ELi8ELi4EEvPKfS1_Pfiii_param_0,
	.param .u64 .ptr .align 1 _Z15matmul_2d_tiledILi64ELi32ELi8ELi8ELi4EEvPKfS1_Pfiii_param_1,
	.param .u64 .ptr .align 1 _Z15matmul_2d_tiledILi64ELi32ELi8ELi8ELi4EEvPKfS1_Pfiii_param_2,
	.param .u32 _Z15matmul_2d_tiledILi64ELi32ELi8ELi8ELi4EEvPKfS1_Pfiii_param_3,
	.param .u32 _Z15matmul_2d_tiledILi64ELi32ELi8ELi8ELi4EEvPKfS1_Pfiii_param_4,
	.param .u32 _Z15matmul_2d_tiledILi64ELi32ELi8ELi8ELi4EEvPKfS1_Pfiii_param_5
)
{
	.reg .pred 	%p<129>;
	.reg .b32 	%r<241>;
	.reg .b32 	%f<445>;
	.reg .b64 	%rd<55>;
	// demoted variable
	.shared .align 4 .b8 _ZZ15matmul_2d_tiledILi64ELi32ELi8ELi8ELi4EEvPKfS1_PfiiiE2As[2048];
	// demoted variable
	.shared .align 4 .b8 _ZZ15matmul_2d_tiledILi64ELi32ELi8ELi8ELi4EEvPKfS1_PfiiiE2Bs[1024];
	ld.param.u64 	%rd10, [_Z15matmul_2d_tiledILi64ELi32ELi8ELi8ELi4EEvPKfS1_Pfiii_param_0];
	ld.param.u64 	%rd11, [_Z15matmul_2d_tiledILi64ELi32ELi8ELi8ELi4EEvPKfS1_Pfiii_param_1];
	ld.param.u64 	%rd12, [_Z15matmul_2d_tiledILi64ELi32ELi8ELi8ELi4EEvPKfS1_Pfiii_param_2];
	ld.param.u32 	%r70, [_Z15matmul_2d_tiledILi64ELi32ELi8ELi8ELi4EEvPKfS1_Pfiii_param_3];
	ld.param.u32 	%r71, [_Z15matmul_2d_tiledILi64ELi32ELi8ELi8ELi4EEvPKfS1_Pfiii_param_4];
	ld.param.u32 	%r72, [_Z15matmul_2d_tiledILi64ELi32ELi8ELi8ELi4EEvPKfS1_Pfiii_param_5];
	cvta.to.global.u64 	%rd1, %rd12;
	mov.u32 	%r1, %tid.x;
	mov.u32 	%r2, %tid.y;
	mov.u32 	%r3, %ctaid.x;
	mov.u32 	%r4, %ctaid.y;
	mov.u32 	%r5, %ntid.x;
	mov.u32 	%r6, %ntid.y;
	mul.lo.s32 	%r7, %r5, %r6;
	setp.lt.s32 	%p5, %r72, 1;
	mov.f32 	%f325, 0f00000000;
	mov.f32 	%f326, %f325;
	mov.f32 	%f327, %f325;
	mov.f32 	%f328, %f325;
	mov.f32 	%f329, %f325;
	mov.f32 	%f330, %f325;
	mov.f32 	%f331, %f325;
	mov.f32 	%f332, %f325;
	mov.f32 	%f333, %f325;
	mov.f32 	%f334, %f325;
	mov.f32 	%f335, %f325;
	mov.f32 	%f336, %f325;
	mov.f32 	%f337, %f325;
	mov.f32 	%f338, %f325;
	mov.f32 	%f339, %f325;
	mov.f32 	%f340, %f325;
	mov.f32 	%f341, %f325;
	mov.f32 	%f342, %f325;
	mov.f32 	%f343, %f325;
	mov.f32 	%f344, %f325;
	mov.f32 	%f345, %f325;
	mov.f32 	%f346, %f325;
	mov.f32 	%f347, %f325;
	mov.f32 	%f348, %f325;
	mov.f32 	%f349, %f325;
	mov.f32 	%f350, %f325;
	mov.f32 	%f351, %f325;
	mov.f32 	%f352, %f325;
	mov.f32 	%f360, %f325;
	mov.f32 	%f354, %f325;
	mov.f32 	%f355, %f325;
	mov.f32 	%f356, %f325;
	@%p5 bra 	$L__BB1_92;
	shl.b32 	%r74, %r4, 6;
	shl.b32 	%r8, %r3, 5;
	shl.b32 	%r9, %r2, 3;
	shl.b32 	%r10, %r1, 2;
	setp.lt.u32 	%p6, %r1, 8;
	add.s32 	%r75, %r8, %r10;
	or.b32  	%r76, %r75, 2;
	setp.lt.u32 	%p7, %r76, %r71;
	and.pred  	%p1, %p6, %p7;
	or.b32  	%r77, %r75, 3;
	setp.lt.u32 	%p8, %r77, %r71;
	and.pred  	%p2, %p6, %p8;
	shl.b32 	%r11, %r6, 5;
	add.s32 	%r12, %r2, %r74;
	mul.lo.s32 	%r13, %r6, %r72;
	cvta.to.global.u64 	%rd2, %rd11;
	cvta.to.global.u64 	%rd3, %rd10;
	mov.b32 	%r232, 0;
	mov.f32 	%f325, 0f00000000;
$L__BB1_2:
	mov.b32 	%r233, 0;
$L__BB1_3:
	setp.gt.u32 	%p9, %r2, 63;
	add.s32 	%r18, %r233, %r1;
	setp.gt.u32 	%p10, %r18, 7;
	add.s32 	%r81, %r18, %r232;
	setp.ge.u32 	%p11, %r81, %r72;
	or.pred  	%p12, %p10, %p9;
	or.pred  	%p13, %p12, %p11;
	@%p13 bra 	$L__BB1_8;
	shl.b32 	%r82, %r18, 2;
	shl.b32 	%r83, %r2, 5;
	mov.u32 	%r84, _ZZ15matmul_2d_tiledILi64ELi32ELi8ELi8ELi4EEvPKfS1_PfiiiE2As;
	add.s32 	%r85, %r84, %r83;
	add.s32 	%r236, %r85, %r82;
	mad.lo.s32 	%r86, %r72, %r12, %r1;
	add.s32 	%r87, %r86, %r232;
	add.s32 	%r235, %r87, %r233;
	mov.u32 	%r234, %r12;
	mov.u32 	%r237, %r2;
$L__BB1_5:
	setp.ge.u32 	%p14, %r234, %r70;
	@%p14 bra 	$L__BB1_7;
	mul.wide.u32 	%rd13, %r235, 4;
	add.s64 	%rd14, %rd3, %rd13;
	ld.global.f32 	%f227, [%rd14];
	st.shared.f32 	[%r236], %f227;
$L__BB1_7:
	add.s32 	%r237, %r237, %r6;
	add.s32 	%r236, %r236, %r11;
	add.s32 	%r235, %r235, %r13;
	add.s32 	%r234, %r234, %r6;
	setp.lt.u32 	%p15, %r237, 64;
	@%p15 bra 	$L__BB1_5;
$L__BB1_8:
	add.s32 	%r233, %r233, %r7;
	setp.lt.u32 	%p16, %r233, 8;
	@%p16 bra 	$L__BB1_3;
	mov.b32 	%r238, 0;
$L__BB1_10:
	setp.gt.u32 	%p17, %r1, 31;
	add.s32 	%r31, %r238, %r2;
	setp.gt.u32 	%p18, %r31, 7;
	add.s32 	%r32, %r31, %r232;
	setp.ge.u32 	%p19, %r32, %r72;
	or.pred  	%p20, %p18, %p17;
	or.pred  	%p21, %p20, %p19;
	@%p21 bra 	$L__BB1_15;
	mul.lo.s32 	%r33, %r32, %r71;
	shl.b32 	%r91, %r31, 7;
	mov.u32 	%r92, _ZZ15matmul_2d_tiledILi64ELi32ELi8ELi8ELi4EEvPKfS1_PfiiiE2Bs;
	add.s32 	%r34, %r92, %r91;
	mov.u32 	%r239, %r1;
$L__BB1_12:
	add.s32 	%r36, %r239, %r8;
	setp.ge.u32 	%p22, %r36, %r71;
	@%p22 bra 	$L__BB1_14;
	add.s32 	%r93, %r36, %r33;
	mul.wide.u32 	%rd15, %r93, 4;
	add.s64 	%rd16, %rd2, %rd15;
	ld.global.f32 	%f228, [%rd16];
	shl.b32 	%r94, %r239, 2;
	add.s32 	%r95, %r34, %r94;
	st.shared.f32 	[%r95], %f228;
$L__BB1_14:
	add.s32 	%r239, %r239, %r5;
	setp.lt.u32 	%p23, %r239, 32;
	@%p23 bra 	$L__BB1_12;
$L__BB1_15:
	add.s32 	%r238, %r238, %r7;
	setp.lt.u32 	%p24, %r238, 32;
	@%p24 bra 	$L__BB1_10;
	bar.sync 	0;
	setp.ge.u32 	%p25, %r232, %r72;
	@%p25 bra 	$L__BB1_91;
	mov.b32 	%r240, 0;
$L__BB1_18:
	mov.u32 	%r39, %r240;
	setp.lt.u32 	%p26, %r1, 8;
	add.s32 	%r97, %r8, %r10;
	add.s32 	%r98, %r97, 1;
	setp.lt.u32 	%p27, %r98, %r71;
	and.pred  	%p3, %p26, %p27;
	setp.lt.u32 	%p28, %r97, %r71;
	and.pred  	%p4, %p26, %p28;
	shl.b32 	%r99, %r39, 2;
	mov.u32 	%r100, _ZZ15matmul_2d_tiledILi64ELi32ELi8ELi8ELi4EEvPKfS1_PfiiiE2As;
	add.s32 	%r101, %r100, %r99;
	shl.b32 	%r102, %r39, 7;
	mov.u32 	%r103, _ZZ15matmul_2d_tiledILi64ELi32ELi8ELi8ELi4EEvPKfS1_PfiiiE2Bs;
	add.s32 	%r40, %r103, %r102;
	shl.b32 	%r104, %r9, 5;
	add.s32 	%r41, %r101, %r104;
	setp.gt.u32 	%p29, %r2, 7;
	add.s32 	%r106, %r74, %r9;
	setp.ge.u32 	%p30, %r106, %r70;
	or.pred  	%p31, %p29, %p30;
	@%p31 bra 	$L__BB1_27;
	ld.shared.f32 	%f97, [%r41];
	shl.b32 	%r108, %r10, 2;
	add.s32 	%r42, %r40, %r108;
	not.pred 	%p32, %p4;
	@%p32 bra 	$L__BB1_21;
	ld.shared.f32 	%f229, [%r42];
	fma.rn.f32 	%f356, %f97, %f229, %f356;
$L__BB1_21:
	not.pred 	%p33, %p3;
	@%p33 bra 	$L__BB1_23;
	ld.shared.f32 	%f230, [%r42+4];
	fma.rn.f32 	%f355, %f97, %f230, %f355;
$L__BB1_23:
	not.pred 	%p34, %p1;
	@%p34 bra 	$L__BB1_25;
	ld.shared.f32 	%f231, [%r42+8];
	fma.rn.f32 	%f354, %f97, %f231, %f354;
$L__BB1_25:
	not.pred 	%p35, %p2;
	@%p35 bra 	$L__BB1_27;
	ld.shared.f32 	%f232, [%r42+12];
	fma.rn.f32 	%f360, %f97, %f232, %f360;
$L__BB1_27:
	setp.gt.u32 	%p36, %r2, 7;
	add.s32 	%r110, %r74, %r9;
	add.s32 	%r112, %r110, 1;
	setp.ge.u32 	%p37, %r112, %r70;
	or.pred  	%p38, %p36, %p37;
	@%p38 bra 	$L__BB1_36;
	ld.shared.f32 	%f109, [%r41+32];
	not.pred 	%p39, %p4;
	@%p39 bra 	$L__BB1_30;
	shl.b32 	%r113, %r10, 2;
	add.s32 	%r114, %r40, %r113;
	ld.shared.f32 	%f233, [%r114];
	fma.rn.f32 	%f352, %f109, %f233, %f352;
$L__BB1_30:
	not.pred 	%p40, %p3;
	@%p40 bra 	$L__BB1_32;
	shl.b32 	%r115, %r10, 2;
	add.s32 	%r116, %r40, %r115;
	ld.shared.f32 	%f234, [%r116+4];
	fma.rn.f32 	%f351, %f109, %f234, %f351;
$L__BB1_32:
	not.pred 	%p41, %p1;
	@%p41 bra 	$L__BB1_34;
	shl.b32 	%r117, %r10, 2;
	add.s32 	%r118, %r40, %r117;
	ld.shared.f32 	%f235, [%r118+8];
	fma.rn.f32 	%f350, %f109, %f235, %f350;
$L__BB1_34:
	not.pred 	%p42, %p2;
	@%p42 bra 	$L__BB1_36;
	shl.b32 	%r119, %r10, 2;
	add.s32 	%r120, %r40, %r119;
	ld.shared.f32 	%f236, [%r120+12];
	fma.rn.f32 	%f349, %f109, %f236, %f349;
$L__BB1_36:
	setp.gt.u32 	%p43, %r2, 7;
	add.s32 	%r122, %r74, %r9;
	add.s32 	%r124, %r122, 2;
	setp.ge.u32 	%p44, %r124, %r70;
	or.pred  	%p45, %p43, %p44;
	@%p45 bra 	$L__BB1_45;
	ld.shared.f32 	%f121, [%r41+64];
	not.pred 	%p46, %p4;
	@%p46 bra 	$L__BB1_39;
	shl.b32 	%r125, %r10, 2;
	add.s32 	%r126, %r40, %r125;
	ld.shared.f32 	%f237, [%r126];
	fma.rn.f32 	%f348, %f121, %f237, %f348;
$L__BB1_39:
	not.pred 	%p47, %p3;
	@%p47 bra 	$L__BB1_41;
	shl.b32 	%r127, %r10, 2;
	add.s32 	%r128, %r40, %r127;
	ld.shared.f32 	%f238, [%r128+4];
	fma.rn.f32 	%f347, %f121, %f238, %f347;
$L__BB1_41:
	not.pred 	%p48, %p1;
	@%p48 bra 	$L__BB1_43;
	shl.b32 	%r129, %r10, 2;
	add.s32 	%r130, %r40, %r129;
	ld.shared.f32 	%f239, [%r130+8];
	fma.rn.f32 	%f346, %f121, %f239, %f346;
$L__BB1_43:
	not.pred 	%p49, %p2;
	@%p49 bra 	$L__BB1_45;
	shl.b32 	%r131, %r10, 2;
	add.s32 	%r132, %r40, %r131;
	ld.shared.f32 	%f240, [%r132+12];
	fma.rn.f32 	%f345, %f121, %f240, %f345;
$L__BB1_45:
	setp.gt.u32 	%p50, %r2, 7;
	add.s32 	%r134, %r74, %r9;
	add.s32 	%r136, %r134, 3;
	setp.ge.u32 	%p51, %r136, %r70;
	or.pred  	%p52, %p50, %p51;
	@%p52 bra 	$L__BB1_54;
	ld.shared.f32 	%f133, [%r41+96];
	not.pred 	%p53, %p4;
	@%p53 bra 	$L__BB1_48;
	shl.b32 	%r137, %r10, 2;
	add.s32 	%r138, %r40, %r137;
	ld.shared.f32 	%f241, [%r138];
	fma.rn.f32 	%f344, %f133, %f241, %f344;
$L__BB1_48:
	not.pred 	%p54, %p3;
	@%p54 bra 	$L__BB1_50;
	shl.b32 	%r139, %r10, 2;
	add.s32 	%r140, %r40, %r139;
	ld.shared.f32 	%f242, [%r140+4];
	fma.rn.f32 	%f343, %f133, %f242, %f343;
$L__BB1_50:
	not.pred 	%p55, %p1;
	@%p55 bra 	$L__BB1_52;
	shl.b32 	%r141, %r10, 2;
	add.s32 	%r142, %r40, %r141;
	ld.shared.f32 	%f243, [%r142+8];
	fma.rn.f32 	%f342, %f133, %f243, %f342;
$L__BB1_52:
	not.pred 	%p56, %p2;
	@%p56 bra 	$L__BB1_54;
	shl.b32 	%r143, %r10, 2;
	add.s32 	%r144, %r40, %r143;
	ld.shared.f32 	%f244, [%r144+12];
	fma.rn.f32 	%f341, %f133, %f244, %f341;
$L__BB1_54:
	setp.gt.u32 	%p57, %r2, 7;
	add.s32 	%r146, %r74, %r9;
	add.s32 	%r148, %r146, 4;
	setp.ge.u32 	%p58, %r148, %r70;
	or.pred  	%p59, %p57, %p58;
	@%p59 bra 	$L__BB1_63;
	ld.shared.f32 	%f145, [%r41+128];
	not.pred 	%p60, %p4;
	@%p60 bra 	$L__BB1_57;
	shl.b32 	%r149, %r10, 2;
	add.s32 	%r150, %r40, %r149;
	ld.shared.f32 	%f245, [%r150];
	fma.rn.f32 	%f340, %f145, %f245, %f340;
$L__BB1_57:
	not.pred 	%p61, %p3;
	@%p61 bra 	$L__BB1_59;
	shl.b32 	%r151, %r10, 2;
	add.s32 	%r152, %r40, %r151;
	ld.shared.f32 	%f246, [%r152+4];
	fma.rn.f32 	%f339, %f145, %f246, %f339;
$L__BB1_59:
	not.pred 	%p62, %p1;
	@%p62 bra 	$L__BB1_61;
	shl.b32 	%r153, %r10, 2;
	add.s32 	%r154, %r40, %r153;
	ld.shared.f32 	%f247, [%r154+8];
	fma.rn.f32 	%f338, %f145, %f247, %f338;
$L__BB1_61:
	not.pred 	%p63, %p2;
	@%p63 bra 	$L__BB1_63;
	shl.b32 	%r155, %r10, 2;
	add.s32 	%r156, %r40, %r155;
	ld.shared.f32 	%f248, [%r156+12];
	fma.rn.f32 	%f337, %f145, %f248, %f337;
$L__BB1_63:
	setp.gt.u32 	%p64, %r2, 7;
	add.s32 	%r158, %r74, %r9;
	add.s32 	%r160, %r158, 5;
	setp.ge.u32 	%p65, %r160, %r70;
	or.pred  	%p66, %p64, %p65;
	@%p66 bra 	$L__BB1_72;
	ld.shared.f32 	%f157, [%r41+160];
	not.pred 	%p67, %p4;
	@%p67 bra 	$L__BB1_66;
	shl.b32 	%r161, %r10, 2;
	add.s32 	%r162, %r40, %r161;
	ld.shared.f32 	%f249, [%r162];
	fma.rn.f32 	%f336, %f157, %f249, %f336;
$L__BB1_66:
	not.pred 	%p68, %p3;
	@%p68 bra 	$L__BB1_68;
	shl.b32 	%r163, %r10, 2;
	add.s32 	%r164, %r40, %r163;
	ld.shared.f32 	%f250, [%r164+4];
	fma.rn.f32 	%f335, %f157, %f250, %f335;
$L__BB1_68:
	not.pred 	%p69, %p1;
	@%p69 bra 	$L__BB1_70;
	shl.b32 	%r165, %r10, 2;
	add.s32 	%r166, %r40, %r165;
	ld.shared.f32 	%f251, [%r166+8];
	fma.rn.f32 	%f334, %f157, %f251, %f334;
$L__BB1_70:
	not.pred 	%p70, %p2;
	@%p70 bra 	$L__BB1_72;
	shl.b32 	%r167, %r10, 2;
	add.s32 	%r168, %r40, %r167;
	ld.shared.f32 	%f252, [%r168+12];
	fma.rn.f32 	%f333, %f157, %f252, %f333;
$L__BB1_72:
	setp.gt.u32 	%p71, %r2, 7;
	add.s32 	%r170, %r74, %r9;
	add.s32 	%r172, %r170, 6;
	setp.ge.u32 	%p72, %r172, %r70;
	or.pred  	%p73, %p71, %p72;
	@%p73 bra 	$L__BB1_81;
	ld.shared.f32 	%f169, [%r41+192];
	not.pred 	%p74, %p4;
	@%p74 bra 	$L__BB1_75;
	shl.b32 	%r173, %r10, 2;
	add.s32 	%r174, %r40, %r173;
	ld.shared.f32 	%f253, [%r174];
	fma.rn.f32 	%f332, %f169, %f253, %f332;
$L__BB1_75:
	not.pred 	%p75, %p3;
	@%p75 bra 	$L__BB1_77;
	shl.b32 	%r175, %r10, 2;
	add.s32 	%r176, %r40, %r175;
	ld.shared.f32 	%f254, [%r176+4];
	fma.rn.f32 	%f331, %f169, %f254, %f331;
$L__BB1_77:
	not.pred 	%p76, %p1;
	@%p76 bra 	$L__BB1_79;
	shl.b32 	%r177, %r10, 2;
	add.s32 	%r178, %r40, %r177;
	ld.shared.f32 	%f255, [%r178+8];
	fma.rn.f32 	%f330, %f169, %f255, %f330;
$L__BB1_79:
	not.pred 	%p77, %p2;
	@%p77 bra 	$L__BB1_81;
	shl.b32 	%r179, %r10, 2;
	add.s32 	%r180, %r40, %r179;
	ld.shared.f32 	%f256, [%r180+12];
	fma.rn.f32 	%f329, %f169, %f256, %f329;
$L__BB1_81:
	setp.gt.u32 	%p78, %r2, 7;
	add.s32 	%r182, %r74, %r9;
	add.s32 	%r184, %r182, 7;
	setp.ge.u32 	%p79, %r184, %r70;
	or.pred  	%p80, %p78, %p79;
	@%p80 bra 	$L__BB1_90;
	ld.shared.f32 	%f181, [%r41+224];
	not.pred 	%p81, %p4;
	@%p81 bra 	$L__BB1_84;
	shl.b32 	%r185, %r10, 2;
	add.s32 	%r186, %r40, %r185;
	ld.shared.f32 	%f257, [%r186];
	fma.rn.f32 	%f328, %f181, %f257, %f328;
$L__BB1_84:
	not.pred 	%p82, %p3;
	@%p82 bra 	$L__BB1_86;
	shl.b32 	%r187, %r10, 2;
	add.s32 	%r188, %r40, %r187;
	ld.shared.f32 	%f258, [%r188+4];
	fma.rn.f32 	%f327, %f181, %f258, %f327;
$L__BB1_86:
	not.pred 	%p83, %p1;
	@%p83 bra 	$L__BB1_88;
	shl.b32 	%r189, %r10, 2;
	add.s32 	%r190, %r40, %r189;
	ld.shared.f32 	%f259, [%r190+8];
	fma.rn.f32 	%f326, %f181, %f259, %f326;
$L__BB1_88:
	not.pred 	%p84, %p2;
	@%p84 bra 	$L__BB1_90;
	shl.b32 	%r191, %r10, 2;
	add.s32 	%r192, %r40, %r191;
	ld.shared.f32 	%f260, [%r192+12];
	fma.rn.f32 	%f325, %f181, %f260, %f325;
$L__BB1_90:
	add.s32 	%r240, %r39, 1;
	setp.lt.u32 	%p85, %r39, 7;
	add.s32 	%r193, %r240, %r232;
	setp.lt.u32 	%p86, %r193, %r72;
	and.pred  	%p87, %p85, %p86;
	@%p87 bra 	$L__BB1_18;
$L__BB1_91:
	bar.sync 	0;
	add.s32 	%r232, %r232, 8;
	setp.lt.s32 	%p88, %r232, %r72;
	@%p88 bra 	$L__BB1_2;
$L__BB1_92:
	shl.b32 	%r194, %r4, 6;
	shl.b32 	%r195, %r2, 3;
	add.s32 	%r15, %r194, %r195;
	shl.b32 	%r196, %r3, 5;
	shl.b32 	%r197, %r1, 2;
	add.s32 	%r16, %r196, %r197;
	setp.lt.u32 	%p89, %r15, %r70;
	@%p89 bra 	$L__BB1_93;
	bra.uni 	$L__BB1_101;
$L__BB1_93:
	setp.ge.u32 	%p90, %r16, %r71;
	mad.lo.s32 	%r198, %r15, %r71, %r16;
	mul.wide.u32 	%rd17, %r198, 4;
	add.s64 	%rd4, %rd1, %rd17;
	@%p90 bra 	$L__BB1_95;
	st.global.f32 	[%rd4], %f356;
$L__BB1_95:
	add.s32 	%r199, %r16, 1;
	setp.ge.u32 	%p91, %r199, %r71;
	@%p91 bra 	$L__BB1_97;
	st.global.f32 	[%rd4+4], %f355;
$L__BB1_97:
	add.s32 	%r200, %r16, 2;
	setp.ge.u32 	%p92, %r200, %r71;
	@%p92 bra 	$L__BB1_99;
	st.global.f32 	[%rd4+8], %f354;
$L__BB1_99:
	add.s32 	%r201, %r16, 3;
	setp.ge.u32 	%p93, %r201, %r71;
	@%p93 bra 	$L__BB1_101;
	st.global.f32 	[%rd4+12], %f360;
$L__BB1_101:
	add.s32 	%r45, %r15, 1;
	setp.ge.u32 	%p94, %r45, %r70;
	@%p94 bra 	$L__BB1_110;
	mul.lo.s32 	%r46, %r45, %r71;
	setp.ge.u32 	%p95, %r16, %r71;
	@%p95 bra 	$L__BB1_104;
	add.s32 	%r202, %r16, %r46;
	mul.wide.u32 	%rd18, %r202, 4;
	add.s64 	%rd19, %rd1, %rd18;
	st.global.f32 	[%rd19], %f352;
$L__BB1_104:
	add.s32 	%r47, %r16, 1;
	setp.ge.u32 	%p96, %r47, %r71;
	@%p96 bra 	$L__BB1_106;
	add.s32 	%r203, %r47, %r46;
	mul.wide.u32 	%rd20, %r203, 4;
	add.s64 	%rd21, %rd1, %rd20;
	st.global.f32 	[%rd21], %f351;
$L__BB1_106:
	add.s32 	%r48, %r16, 2;
	setp.ge.u32 	%p97, %r48, %r71;
	@%p97 bra 	$L__BB1_108;
	add.s32 	%r204, %r48, %r46;
	mul.wide.u32 	%rd22, %r204, 4;
	add.s64 	%rd23, %rd1, %rd22;
	st.global.f32 	[%rd23], %f350;
$L__BB1_108:
	add.s32 	%r49, %r16, 3;
	setp.ge.u32 	%p98, %r49, %r71;
	@%p98 bra 	$L__BB1_110;
	add.s32 	%r205, %r49, %r46;
	mul.wide.u32 	%rd24, %r205, 4;
	add.s64 	%rd25, %rd1, %rd24;
	st.global.f32 	[%rd25], %f349;
$L__BB1_110:
	add.s32 	%r50, %r15, 2;
	setp.ge.u32 	%p99, %r50, %r70;
	@%p99 bra 	$L__BB1_119;
	mul.lo.s32 	%r51, %r50, %r71;
	setp.ge.u32 	%p100, %r16, %r71;
	add.s32 	%r206, %r16, %r51;
	mul.wide.u32 	%rd26, %r206, 4;
	add.s64 	%rd5, %rd1, %rd26;
	@%p100 bra 	$L__BB1_113;
	st.global.f32 	[%rd5], %f348;
$L__BB1_113:
	add.s32 	%r207, %r16, 1;
	setp.ge.u32 	%p101, %r207, %r71;
	@%p101 bra 	$L__BB1_115;
	st.global.f32 	[%rd5+4], %f347;
$L__BB1_115:
	add.s32 	%r208, %r16, 2;
	setp.ge.u32 	%p102, %r208, %r71;
	add.s32 	%r209, %r208, %r51;
	mul.wide.u32 	%rd27, %r209, 4;
	add.s64 	%rd6, %rd1, %rd27;
	@%p102 bra 	$L__BB1_117;
	st.global.f32 	[%rd6], %f346;
$L__BB1_117:
	add.s32 	%r210, %r16, 3;
	setp.ge.u32 	%p103, %r210, %r71;
	@%p103 bra 	$L__BB1_119;
	st.global.f32 	[%rd6+4], %f345;
$L__BB1_119:
	add.s32 	%r52, %r15, 3;
	setp.ge.u32 	%p104, %r52, %r70;
	@%p104 bra 	$L__BB1_128;
	mul.lo.s32 	%r53, %r52, %r71;
	setp.ge.u32 	%p105, %r16, %r71;
	@%p105 bra 	$L__BB1_122;
	add.s32 	%r211, %r16, %r53;
	mul.wide.u32 	%rd28, %r211, 4;
	add.s64 	%rd29, %rd1, %rd28;
	st.global.f32 	[%rd29], %f344;
$L__BB1_122:
	add.s32 	%r54, %r16, 1;
	setp.ge.u32 	%p106, %r54, %r71;
	@%p106 bra 	$L__BB1_124;
	add.s32 	%r212, %r54, %r53;
	mul.wide.u32 	%rd30, %r212, 4;
	add.s64 	%rd31, %rd1, %rd30;
	st.global.f32 	[%rd31], %f343;
$L__BB1_124:
	add.s32 	%r55, %r16, 2;
	setp.ge.u32 	%p107, %r55, %r71;
	@%p107 bra 	$L__BB1_126;
	add.s32 	%r213, %r55, %r53;
	mul.wide.u32 	%rd32, %r213, 4;
	add.s64 	%rd33, %rd1, %rd32;
	st.global.f32 	[%rd33], %f342;
$L__BB1_126:
	add.s32 	%r56, %r16, 3;
	setp.ge.u32 	%p108, %r56, %r71;
	@%p108 bra 	$L__BB1_128;
	add.s32 	%r214, %r56, %r53;
	mul.wide.u32 	%rd34, %r214, 4;
	add.s64 	%rd35, %rd1, %rd34;
	st.global.f32 	[%rd35], %f341;
$L__BB1_128:
	add.s32 	%r57, %r15, 4;
	setp.ge.u32 	%p109, %r57, %r70;
	@%p109 bra 	$L__BB1_137;
	setp.ge.u32 	%p110, %r16, %r71;
	mad.lo.s32 	%r215, %r57, %r71, %r16;
	mul.wide.u32 	%rd36, %r215, 4;
	add.s64 	%rd7, %rd1, %rd36;
	@%p110 bra 	$L__BB1_131;
	st.global.f32 	[%rd7], %f340;
$L__BB1_131:
	add.s32 	%r216, %r16, 1;
	setp.ge.u32 	%p111, %r216, %r71;
	@%p111 bra 	$L__BB1_133;
	st.global.f32 	[%rd7+4], %f339;
$L__BB1_133:
	add.s32 	%r217, %r16, 2;
	setp.ge.u32 	%p112, %r217, %r71;
	@%p112 bra 	$L__BB1_135;
	st.global.f32 	[%rd7+8], %f338;
$L__BB1_135:
	add.s32 	%r218, %r16, 3;
	setp.ge.u32 	%p113, %r218, %r71;
	@%p113 bra 	$L__BB1_137;
	st.global.f32 	[%rd7+12], %f337;
$L__BB1_137:
	add.s32 	%r58, %r15, 5;
	setp.ge.u32 	%p114, %r58, %r70;
	@%p114 bra 	$L__BB1_146;
	mul.lo.s32 	%r59, %r58, %r71;
	setp.ge.u32 	%p115, %r16, %r71;
	@%p115 bra 	$L__BB1_140;
	add.s32 	%r219, %r16, %r59;
	mul.wide.u32 	%rd37, %r219, 4;
	add.s64 	%rd38, %rd1, %rd37;
	st.global.f32 	[%rd38], %f336;
$L__BB1_140:
	add.s32 	%r60, %r16, 1;
	setp.ge.u32 	%p116, %r60, %r71;
	@%p116 bra 	$L__BB1_142;
	add.s32 	%r220, %r60, %r59;
	mul.wide.u32 	%rd39, %r220, 4;
	add.s64 	%rd40, %rd1, %rd39;
	st.global.f32 	[%rd40], %f335;
$L__BB1_142:
	add.s32 	%r61, %r16, 2;
	setp.ge.u32 	%p117, %r61, %r71;
	@%p117 bra 	$L__BB1_144;
	add.s32 	%r221, %r61, %r59;
	mul.wide.u32 	%rd41, %r221, 4;
	add.s64 	%rd42, %rd1, %rd41;
	st.global.f32 	[%rd42], %f334;
$L__BB1_144:
	add.s32 	%r62, %r16, 3;
	setp.ge.u32 	%p118, %r62, %r71;
	@%p118 bra 	$L__BB1_146;
	add.s32 	%r222, %r62, %r59;
	mul.wide.u32 	%rd43, %r222, 4;
	add.s64 	%rd44, %rd1, %rd43;
	st.global.f32 	[%rd44], %f333;
$L__BB1_146:
	add.s32 	%r63, %r15, 6;
	setp.ge.u32 	%p119, %r63, %r70;
	@%p119 bra 	$L__BB1_155;
	mul.lo.s32 	%r64, %r63, %r71;
	setp.ge.u32 	%p120, %r16, %r71;
	add.s32 	%r223, %r16, %r64;
	mul.wide.u32 	%rd45, %r223, 4;
	add.s64 	%rd8, %rd1, %rd45;
	@%p120 bra 	$L__BB1_149;
	st.global.f32 	[%rd8], %f332;
$L__BB1_149:
	add.s32 	%r224, %r16, 1;
	setp.ge.u32 	%p121, %r224, %r71;
	@%p121 bra 	$L__BB1_151;
	st.global.f32 	[%rd8+4], %f331;
$L__BB1_151:
	add.s32 	%r225, %r16, 2;
	setp.ge.u32 	%p122, %r225, %r71;
	add.s32 	%r226, %r225, %r64;
	mul.wide.u32 	%rd46, %r226, 4;
	add.s64 	%rd9, %rd1, %rd46;
	@%p122 bra 	$L__BB1_153;
	st.global.f32 	[%rd9], %f330;
$L__BB1_153:
	add.s32 	%r227, %r16, 3;
	setp.ge.u32 	%p123, %r227, %r71;
	@%p123 bra 	$L__BB1_155;
	st.global.f32 	[%rd9+4], %f329;
$L__BB1_155:
	add.s32 	%r65, %r15, 7;
	setp.ge.u32 	%p124, %r65, %r70;
	@%p124 bra 	$L__BB1_164;
	mul.lo.s32 	%r66, %r65, %r71;
	setp.ge.u32 	%p125, %r16, %r71;
	@%p125 bra 	$L__BB1_158;
	add.s32 	%r228, %r16, %r66;
	mul.wide.u32 	%rd47, %r228, 4;
	add.s64 	%rd48, %rd1, %rd47;
	st.global.f32 	[%rd48], %f328;
$L__BB1_158:
	add.s32 	%r67, %r16, 1;
	setp.ge.u32 	%p126, %r67, %r71;
	@%p126 bra 	$L__BB1_160;
	add.s32 	%r229, %r67, %r66;
	mul.wide.u32 	%rd49, %r229, 4;
	add.s64 	%rd50, %rd1, %rd49;
	st.global.f32 	[%rd50], %f327;
$L__BB1_160:
	add.s32 	%r68, %r16, 2;
	setp.ge.u32 	%p127, %r68, %r71;
	@%p127 bra 	$L__BB1_162;
	add.s32 	%r230, %r68, %r66;
	mul.wide.u32 	%rd51, %r230, 4;
	add.s64 	%rd52, %rd1, %rd51;
	st.global.f32 	[%rd52], %f326;
$L__BB1_162:
	add.s32 	%r69, %r16, 3;
	setp.ge.u32 	%p128, %r69, %r71;
	@%p128 bra 	$L__BB1_164;
	add.s32 	%r231, %r69, %r66;
	mul.wide.u32 	%rd53, %r231, 4;
	add.s64 	%rd54, %rd1, %rd53;
	st.global.f32 	[%rd54], %f325;
$L__BB1_164:
	ret;

}
	// .globl	_Z15matmul_2d_tiledILi32ELi64ELi8ELi4ELi8EEvPKfS1_Pfiii
.visible .entry _Z15matmul_2d_tiledILi32ELi64ELi8ELi4ELi8EEvPKfS1_Pfiii(
	.param .u64 .ptr .align 1 _Z15matmul_2d_tiledILi32ELi64ELi8ELi4ELi8EEvPKfS1_Pfiii_param_0,
	.param .u64 .ptr .align 1 _Z15matmul_2d_tiledILi32ELi64ELi8ELi4ELi8EEvPKfS1_Pfiii_param_1,
	.param .u64 .ptr .align 1 _Z15matmul_2d_tiledILi32ELi64ELi8ELi4ELi8EEvPKfS1_Pfiii_param_2,
	.param .u32 _Z15matmul_2d_tiledILi32ELi64ELi8ELi4ELi8EEvPKfS1_Pfiii_param_3,
	.param .u32 _Z15matmul_2d_tiledILi32ELi64ELi8ELi4ELi8EEvPKfS1_Pfiii_param_4,
	.param .u32 _Z15matmul_2d_tiledILi32ELi64ELi8ELi4ELi8EEvPKfS1_Pfiii_param_5
)
{
	.reg .pred 	%p<133>;
	.reg .b32 	%r<230>;
	.reg .b32 	%f<449>;
	.reg .b64 	%rd<55>;
	// demoted variable
	.shared .align 4 .b8 _ZZ15matmul_2d_tiledILi32ELi64ELi8ELi4ELi8EEvPKfS1_PfiiiE2As[1024];
	// demoted variable
	.shared .align 4 .b8 _ZZ15matmul_2d_tiledILi32ELi64ELi8ELi4ELi8EEvPKfS1_PfiiiE2Bs[2048];
	ld.param.u64 	%rd10, [_Z15matmul_2d_tiledILi32ELi64ELi8ELi4ELi8EEvPKfS1_Pfiii_param_0];
	ld.param.u64 	%rd11, [_Z15matmul_2d_tiledILi32ELi64ELi8ELi4ELi8EEvPKfS1_Pfiii_param_1];
	ld.param.u64 	%rd12, [_Z15matmul_2d_tiledILi32ELi64ELi8ELi4ELi8EEvPKfS1_Pfiii_param_2];
	ld.param.u32 	%r66, [_Z15matmul_2d_tiledILi32ELi64ELi8ELi4ELi8EEvPKfS1_Pfiii_param_3];
	ld.param.u32 	%r67, [_Z15matmul_2d_tiledILi32ELi64ELi8ELi4ELi8EEvPKfS1_Pfiii_param_4];
	ld.param.u32 	%r68, [_Z15matmul_2d_tiledILi32ELi64ELi8ELi4ELi8EEvPKfS1_Pfiii_param_5];
	cvta.to.global.u64 	%rd1, %rd12;
	mov.u32 	%r1, %tid.x;
	mov.u32 	%r2, %tid.y;
	mov.u32 	%r3, %ctaid.x;
	mov.u32 	%r4, %ctaid.y;
	mov.u32 	%r5, %ntid.x;
	mov.u32 	%r6, %ntid.y;
	mul.lo.s32 	%r7, %r5, %r6;
	setp.lt.s32 	%p7, %r68, 1;
	mov.f32 	%f325, 0f00000000;
	mov.f32 	%f326, %f325;
	mov.f32 	%f327, %f325;
	mov.f32 	%f328, %f325;
	mov.f32 	%f329, %f325;
	mov.f32 	%f330, %f325;
	mov.f32 	%f331, %f325;
	mov.f32 	%f332, %f325;
	mov.f32 	%f333, %f325;
	mov.f32 	%f334, %f325;
	mov.f32 	%f335, %f325;
	mov.f32 	%f336, %f325;
	mov.f32 	%f337, %f325;
	mov.f32 	%f338, %f325;
	mov.f32 	%f339, %f325;
	mov.f32 	%f340, %f325;
	mov.f32 	%f341, %f325;
	mov.f32 	%f342, %f325;
	mov.f32 	%f343, %f325;
	mov.f32 	%f344, %f325;
	mov.f32 	%f345, %f325;
	mov.f32 	%f346, %f325;
	mov.f32 	%f347, %f325;
	mov.f32 	%f348, %f325;
	mov.f32 	%f364, %f325;
	mov.f32 	%f350, %f325;
	mov.f32 	%f351, %f325;
	mov.f32 	%f352, %f325;
	mov.f32 	%f353, %f325;
	mov.f32 	%f354, %f325;
	mov.f32 	%f355, %f325;
	mov.f32 	%f356, %f325;
	@%p7 bra 	$L__BB2_88;
	shl.b32 	%r70, %r4, 5;
	shl.b32 	%r8, %r3, 6;
	shl.b32 	%r9, %r2, 2;
	shl.b32 	%r10, %r1, 3;
	setp.lt.u32 	%p8, %r1, 8;
	add.s32 	%r71, %r8, %r10;
	or.b32  	%r72, %r71, 2;
	setp.lt.u32 	%p9, %r72, %r67;
	and.pred  	%p1, %p8, %p9;
	or.b32  	%r73, %r71, 6;
	setp.lt.u32 	%p10, %r73, %r67;
	and.pred  	%p2, %p8, %p10;
	shl.b32 	%r11, %r6, 5;
	add.s32 	%r12, %r2, %r70;
	mul.lo.s32 	%r13, %r6, %r68;
	cvta.to.global.u64 	%rd2, %rd11;
	cvta.to.global.u64 	%rd3, %rd10;
	mov.b32 	%r221, 0;
	mov.f32 	%f325, 0f00000000;
$L__BB2_2:
	mov.b32 	%r222, 0;
$L__BB2_3:
	setp.gt.u32 	%p11, %r2, 31;
	add.s32 	%r18, %r222, %r1;
	setp.gt.u32 	%p12, %r18, 7;
	add.s32 	%r77, %r18, %r221;
	setp.ge.u32 	%p13, %r77, %r68;
	or.pred  	%p14, %p12, %p11;
	or.pred  	%p15, %p14, %p13;
	@%p15 bra 	$L__BB2_8;
	shl.b32 	%r78, %r18, 2;
	shl.b32 	%r79, %r2, 5;
	mov.u32 	%r80, _ZZ15matmul_2d_tiledILi32ELi64ELi8ELi4ELi8EEvPKfS1_PfiiiE2As;
	add.s32 	%r81, %r80, %r79;
	add.s32 	%r225, %r81, %r78;
	mad.lo.s32 	%r82, %r68, %r12, %r1;
	add.s32 	%r83, %r82, %r221;
	add.s32 	%r224, %r83, %r222;
	mov.u32 	%r223, %r12;
	mov.u32 	%r226, %r2;
$L__BB2_5:
	setp.ge.u32 	%p16, %r223, %r66;
	@%p16 bra 	$L__BB2_7;
	mul.wide.u32 	%rd13, %r224, 4;
	add.s64 	%rd14, %rd3, %rd13;
	ld.global.f32 	%f227, [%rd14];
	st.shared.f32 	[%r225], %f227;
$L__BB2_7:
	add.s32 	%r226, %r226, %r6;
	add.s32 	%r225, %r225, %r11;
	add.s32 	%r224, %r224, %r13;
	add.s32 	%r223, %r223, %r6;
	setp.lt.u32 	%p17, %r226, 32;
	@%p17 bra 	$L__BB2_5;
$L__BB2_8:
	add.s32 	%r222, %r222, %r7;
	setp.lt.u32 	%p18, %r222, 8;
	@%p18 bra 	$L__BB2_3;
	mov.b32 	%r227, 0;
$L__BB2_10:
	setp.gt.u32 	%p19, %r1, 63;
	add.s32 	%r31, %r227, %r2;
	setp.gt.u32 	%p20, %r31, 7;
	add.s32 	%r32, %r31, %r221;
	setp.ge.u32 	%p21, %r32, %r68;
	or.pred  	%p22, %p20, %p19;
	or.pred  	%p23, %p22, %p21;
	@%p23 bra 	$L__BB2_15;
	mul.lo.s32 	%r33, %r32, %r67;
	shl.b32 	%r87, %r31, 8;
	mov.u32 	%r88, _ZZ15matmul_2d_tiledILi32ELi64ELi8ELi4ELi8EEvPKfS1_PfiiiE2Bs;
	add.s32 	%r34, %r88, %r87;
	mov.u32 	%r228, %r1;
$L__BB2_12:
	add.s32 	%r36, %r228, %r8;
	setp.ge.u32 	%p24, %r36, %r67;
	@%p24 bra 	$L__BB2_14;
	add.s32 	%r89, %r36, %r33;
	mul.wide.u32 	%rd15, %r89, 4;
	add.s64 	%rd16, %rd2, %rd15;
	ld.global.f32 	%f228, [%rd16];
	shl.b32 	%r90, %r228, 2;
	add.s32 	%r91, %r34, %r90;
	st.shared.f32 	[%r91], %f228;
$L__BB2_14:
	add.s32 	%r228, %r228, %r5;
	setp.lt.u32 	%p25, %r228, 64;
	@%p25 bra 	$L__BB2_12;
$L__BB2_15:
	add.s32 	%r227, %r227, %r7;
	setp.lt.u32 	%p26, %r227, 64;
	@%p26 bra 	$L__BB2_10;
	bar.sync 	0;
	setp.ge.u32 	%p27, %r221, %r68;
	@%p27 bra 	$L__BB2_87;
	mov.b32 	%r229, 0;
$L__BB2_18:
	mov.u32 	%r39, %r229;
	setp.lt.u32 	%p28, %r1, 8;
	add.s32 	%r93, %r8, %r10;
	add.s32 	%r94, %r93, 7;
	setp.lt.u32 	%p29, %r94, %r67;
	and.pred  	%p3, %p28, %p29;
	add.s32 	%r95, %r93, 3;
	setp.lt.u32 	%p30, %r95, %r67;
	and.pred  	%p4, %p28, %p30;
	add.s32 	%r96, %r93, 4;
	setp.lt.u32 	%p31, %r96, %r67;
	and.pred  	%p5, %p28, %p31;
	add.s32 	%r97, %r93, 1;
	setp.lt.u32 	%p32, %r97, %r67;
	and.pred  	%p6, %p28, %p32;
	shl.b32 	%r98, %r39, 2;
	mov.u32 	%r99, _ZZ15matmul_2d_tiledILi32ELi64ELi8ELi4ELi8EEvPKfS1_PfiiiE2As;
	add.s32 	%r100, %r99, %r98;
	shl.b32 	%r101, %r39, 8;
	mov.u32 	%r102, _ZZ15matmul_2d_tiledILi32ELi64ELi8ELi4ELi8EEvPKfS1_PfiiiE2Bs;
	add.s32 	%r40, %r102, %r101;
	shl.b32 	%r103, %r9, 5;
	add.s32 	%r41, %r100, %r103;
	setp.gt.u32 	%p33, %r2, 7;
	add.s32 	%r105, %r70, %r9;
	setp.ge.u32 	%p34, %r105, %r66;
	or.pred  	%p35, %p33, %p34;
	@%p35 bra 	$L__BB2_35;
	ld.shared.f32 	%f97, [%r41];
	shl.b32 	%r107, %r10, 2;
	add.s32 	%r42, %r40, %r107;
	setp.gt.u32 	%p36, %r1, 7;
	add.s32 	%r108, %r8, %r10;
	setp.ge.u32 	%p37, %r108, %r67;
	or.pred  	%p38, %p36, %p37;
	@%p38 bra 	$L__BB2_21;
	ld.shared.f32 	%f229, [%r42];
	fma.rn.f32 	%f356, %f97, %f229, %f356;
$L__BB2_21:
	not.pred 	%p39, %p6;
	@%p39 bra 	$L__BB2_23;
	ld.shared.f32 	%f230, [%r42+4];
	fma.rn.f32 	%f355, %f97, %f230, %f355;
$L__BB2_23:
	not.pred 	%p40, %p1;
	@%p40 bra 	$L__BB2_25;
	ld.shared.f32 	%f231, [%r42+8];
	fma.rn.f32 	%f354, %f97, %f231, %f354;
$L__BB2_25:
	not.pred 	%p41, %p4;
	@%p41 bra 	$L__BB2_27;
	ld.shared.f32 	%f232, [%r42+12];
	fma.rn.f32 	%f353, %f97, %f232, %f353;
$L__BB2_27:
	not.pred 	%p42, %p5;
	@%p42 bra 	$L__BB2_29;
	ld.shared.f32 	%f233, [%r42+16];
	fma.rn.f32 	%f352, %f97, %f233, %f352;
$L__BB2_29:
	setp.gt.u32 	%p43, %r1, 7;
	add.s32 	%r109, %r8, %r10;
	add.s32 	%r110, %r109, 5;
	setp.ge.u32 	%p44, %r110, %r67;
	or.pred  	%p45, %p43, %p44;
	@%p45 bra 	$L__BB2_31;
	ld.shared.f32 	%f234, [%r42+20];
	fma.rn.f32 	%f351, %f97, %f234, %f351;
$L__BB2_31:
	not.pred 	%p46, %p2;
	@%p46 bra 	$L__BB2_33;
	ld.shared.f32 	%f235, [%r42+24];
	fma.rn.f32 	%f350, %f97, %f235, %f350;
$L__BB2_33:
	not.pred 	%p47, %p3;
	@%p47 bra 	$L__BB2_35;
	ld.shared.f32 	%f236, [%r42+28];
	fma.rn.f32 	%f364, %f97, %f236, %f364;
$L__BB2_35:
	setp.gt.u32 	%p48, %r2, 7;
	add.s32 	%r112, %r70, %r9;
	add.s32 	%r114, %r112, 1;
	setp.ge.u32 	%p49, %r114, %r66;
	or.pred  	%p50, %p48, %p49;
	@%p50 bra 	$L__BB2_52;
	ld.shared.f32 	%f121, [%r41+32];
	setp.gt.u32 	%p51, %r1, 7;
	add.s32 	%r115, %r8, %r10;
	setp.ge.u32 	%p52, %r115, %r67;
	or.pred  	%p53, %p51, %p52;
	@%p53 bra 	$L__BB2_38;
	shl.b32 	%r116, %r10, 2;
	add.s32 	%r117, %r40, %r116;
	ld.shared.f32 	%f237, [%r117];
	fma.rn.f32 	%f348, %f121, %f237, %f348;
$L__BB2_38:
	not.pred 	%p54, %p6;
	@%p54 bra 	$L__BB2_40;
	shl.b32 	%r118, %r10, 2;
	add.s32 	%r119, %r40, %r118;
	ld.shared.f32 	%f238, [%r119+4];
	fma.rn.f32 	%f347, %f121, %f238, %f347;
$L__BB2_40:
	not.pred 	%p55, %p1;
	@%p55 bra 	$L__BB2_42;
	shl.b32 	%r120, %r10, 2;
	add.s32 	%r121, %r40, %r120;
	ld.shared.f32 	%f239, [%r121+8];
	fma.rn.f32 	%f346, %f121, %f239, %f346;
$L__BB2_42:
	not.pred 	%p56, %p4;
	@%p56 bra 	$L__BB2_44;
	shl.b32 	%r122, %r10, 2;
	add.s32 	%r123, %r40, %r122;
	ld.shared.f32 	%f240, [%r123+12];
	fma.rn.f32 	%f345, %f121, %f240, %f345;
$L__BB2_44:
	not.pred 	%p57, %p5;
	@%p57 bra 	$L__BB2_46;
	shl.b32 	%r124, %r10, 2;
	add.s32 	%r125, %r40, %r124;
	ld.shared.f32 	%f241, [%r125+16];
	fma.rn.f32 	%f344, %f121, %f241, %f344;
$L__BB2_46:
	setp.gt.u32 	%p58, %r1, 7;
	add.s32 	%r126, %r8, %r10;
	add.s32 	%r127, %r126, 5;
	setp.ge.u32 	%p59, %r127, %r67;
	or.pred  	%p60, %p58, %p59;
	@%p60 bra 	$L__BB2_48;
	shl.b32 	%r128, %r10, 2;
	add.s32 	%r129, %r40, %r128;
	ld.shared.f32 	%f242, [%r129+20];
	fma.rn.f32 	%f343, %f121, %f242, %f343;
$L__BB2_48:
	not.pred 	%p61, %p2;
	@%p61 bra 	$L__BB2_50;
	shl.b32 	%r130, %r10, 2;
	add.s32 	%r131, %r40, %r130;
	ld.shared.f32 	%f243, [%r131+24];
	fma.rn.f32 	%f342, %f121, %f243, %f342;
$L__BB2_50:
	not.pred 	%p62, %p3;
	@%p62 bra 	$L__BB2_52;
	shl.b32 	%r132, %r10, 2;
	add.s32 	%r133, %r40, %r132;
	ld.shared.f32 	%f244, [%r133+28];
	fma.rn.f32 	%f341, %f121, %f244, %f341;
$L__BB2_52:
	setp.gt.u32 	%p63, %r2, 7;
	add.s32 	%r135, %r70, %r9;
	add.s32 	%r137, %r135, 2;
	setp.ge.u32 	%p64, %r137, %r66;
	or.pred  	%p65, %p63, %p64;
	@%p65 bra 	$L__BB2_69;
	ld.shared.f32 	%f145, [%r41+64];
	setp.gt.u32 	%p66, %r1, 7;
	add.s32 	%r138, %r8, %r10;
	setp.ge.u32 	%p67, %r138, %r67;
	or.pred  	%p68, %p66, %p67;
	@%p68 bra 	$L__BB2_55;
	shl.b32 	%r139, %r10, 2;
	add.s32 	%r140, %r40, %r139;
	ld.shared.f32 	%f245, [%r140];
	fma.rn.f32 	%f340, %f145, %f245, %f340;
$L__BB2_55:
	not.pred 	%p69, %p6;
	@%p69 bra 	$L__BB2_57;
	shl.b32 	%r141, %r10, 2;
	add.s32 	%r142, %r40, %r141;
	ld.shared.f32 	%f246, [%r142+4];
	fma.rn.f32 	%f339, %f145, %f246, %f339;
$L__BB2_57:
	not.pred 	%p70, %p1;
	@%p70 bra 	$L__BB2_59;
	shl.b32 	%r143, %r10, 2;
	add.s32 	%r144, %r40, %r143;
	ld.shared.f32 	%f247, [%r144+8];
	fma.rn.f32 	%f338, %f145, %f247, %f338;
$L__BB2_59:
	not.pred 	%p71, %p4;
	@%p71 bra 	$L__BB2_61;
	shl.b32 	%r145, %r10, 2;
	add.s32 	%r146, %r40, %r145;
	ld.shared.f32 	%f248, [%r146+12];
	fma.rn.f32 	%f337, %f145, %f248, %f337;
$L__BB2_61:
	not.pred 	%p72, %p5;
	@%p72 bra 	$L__BB2_63;
	shl.b32 	%r147, %r10, 2;
	add.s32 	%r148, %r40, %r147;
	ld.shared.f32 	%f249, [%r148+16];
	fma.rn.f32 	%f336, %f145, %f249, %f336;
$L__BB2_63:
	setp.gt.u32 	%p73, %r1, 7;
	add.s32 	%r149, %r8, %r10;
	add.s32 	%r150, %r149, 5;
	setp.ge.u32 	%p74, %r150, %r67;
	or.pred  	%p75, %p73, %p74;
	@%p75 bra 	$L__BB2_65;
	shl.b32 	%r151, %r10, 2;
	add.s32 	%r152, %r40, %r151;
	ld.shared.f32 	%f250, [%r152+20];
	fma.rn.f32 	%f335, %f145, %f250, %f335;
$L__BB2_65:
	not.pred 	%p76, %p2;
	@%p76 bra 	$L__BB2_67;
	shl.b32 	%r153, %r10, 2;
	add.s32 	%r154, %r40, %r153;
	ld.shared.f32 	%f251, [%r154+24];
	fma.rn.f32 	%f334, %f145, %f251, %f334;
$L__BB2_67:
	not.pred 	%p77, %p3;
	@%p77 bra 	$L__BB2_69;
	shl.b32 	%r155, %r10, 2;
	add.s32 	%r156, %r40, %r155;
	ld.shared.f32 	%f252, [%r156+28];
	fma.rn.f32 	%f333, %f145, %f252, %f333;
$L__BB2_69:
	setp.gt.u32 	%p78, %r2, 7;
	add.s32 	%r158, %r70, %r9;
	add.s32 	%r160, %r158, 3;
	setp.ge.u32 	%p79, %r160, %r66;
	or.pred  	%p80, %p78, %p79;
	@%p80 bra 	$L__BB2_86;
	ld.shared.f32 	%f169, [%r41+96];
	setp.gt.u32 	%p81, %r1, 7;
	add.s32 	%r161, %r8, %r10;
	setp.ge.u32 	%p82, %r161, %r67;
	or.pred  	%p83, %p81, %p82;
	@%p83 bra 	$L__BB2_72;
	shl.b32 	%r162, %r10, 2;
	add.s32 	%r163, %r40, %r162;
	ld.shared.f32 	%f253, [%r163];
	fma.rn.f32 	%f332, %f169, %f253, %f332;
$L__BB2_72:
	not.pred 	%p84, %p6;
	@%p84 bra 	$L__BB2_74;
	shl.b32 	%r164, %r10, 2;
	add.s32 	%r165, %r40, %r164;
	ld.shared.f32 	%f254, [%r165+4];
	fma.rn.f32 	%f331, %f169, %f254, %f331;
$L__BB2_74:
	not.pred 	%p85, %p1;
	@%p85 bra 	$L__BB2_76;
	shl.b32 	%r166, %r10, 2;
	add.s32 	%r167, %r40, %r166;
	ld.shared.f32 	%f255, [%r167+8];
	fma.rn.f32 	%f330, %f169, %f255, %f330;
$L__BB2_76:
	not.pred 	%p86, %p4;
	@%p86 bra 	$L__BB2_78;
	shl.b32 	%r168, %r10, 2;
	add.s32 	%r169, %r40, %r168;
	ld.shared.f32 	%f256, [%r169+12];
	fma.rn.f32 	%f329, %f169, %f256, %f329;
$L__BB2_78:
	not.pred 	%p87, %p5;
	@%p87 bra 	$L__BB2_80;
	shl.b32 	%r170, %r10, 2;
	add.s32 	%r171, %r40, %r170;
	ld.shared.f32 	%f257, [%r171+16];
	fma.rn.f32 	%f328, %f169, %f257, %f328;
$L__BB2_80:
	setp.gt.u32 	%p88, %r1, 7;
	add.s32 	%r172, %r8, %r10;
	add.s32 	%r173, %r172, 5;
	setp.ge.u32 	%p89, %r173, %r67;
	or.pred  	%p90, %p88, %p89;
	@%p90 bra 	$L__BB2_82;
	shl.b32 	%r174, %r10, 2;
	add.s32 	%r175, %r40, %r174;
	ld.shared.f32 	%f258, [%r175+20];
	fma.rn.f32 	%f327, %f169, %f258, %f327;
$L__BB2_82:
	not.pred 	%p91, %p2;
	@%p91 bra 	$L__BB2_84;
	shl.b32 	%r176, %r10, 2;
	add.s32 	%r177, %r40, %r176;
	ld.shared.f32 	%f259, [%r177+24];
	fma.rn.f32 	%f326, %f169, %f259, %f326;
$L__BB2_84:
	not.pred 	%p92, %p3;
	@%p92 bra 	$L__BB2_86;
	shl.b32 	%r178, %r10, 2;
	add.s32 	%r179, %r40, %r178;
	ld.shared.f32 	%f260, [%r179+28];
	fma.rn.f32 	%f325, %f169, %f260, %f325;
$L__BB2_86:
	add.s32 	%r229, %r39, 1;
	setp.lt.u32 	%p93, %r39, 7;
	add.s32 	%r180, %r229, %r221;
	setp.lt.u32 	%p94, %r180, %r68;
	and.pred  	%p95, %p93, %p94;
	@%p95 bra 	$L__BB2_18;
$L__BB2_87:
	bar.sync 	0;
	add.s32 	%r221, %r221, 8;
	setp.lt.s32 	%p96, %r221, %r68;
	@%p96 bra 	$L__BB2_2;
$L__BB2_88:
	shl.b32 	%r181, %r4, 5;
	shl.b32 	%r182, %r2, 2;
	add.s32 	%r15, %r181, %r182;
	shl.b32 	%r183, %r3, 6;
	shl.b32 	%r184, %r1, 3;
	add.s32 	%r16, %r183, %r184;
	setp.lt.u32 	%p97, %r15, %r66;
	@%p97 bra 	$L__BB2_89;
	bra.uni 	$L__BB2_105;
$L__BB2_89:
	mul.lo.s32 	%r45, %r15, %r67;
	setp.ge.u32 	%p98, %r16, %r67;
	add.s32 	%r185, %r16, %r45;
	mul.wide.u32 	%rd17, %r185, 4;
	add.s64 	%rd4, %rd1, %rd17;
	@%p98 bra 	$L__BB2_91;
	st.global.f32 	[%rd4], %f356;
$L__BB2_91:
	add.s32 	%r186, %r16, 1;
	setp.ge.u32 	%p99, %r186, %r67;
	@%p99 bra 	$L__BB2_93;
	st.global.f32 	[%rd4+4], %f355;
$L__BB2_93:
	add.s32 	%r187, %r16, 2;
	setp.ge.u32 	%p100, %r187, %r67;
	@%p100 bra 	$L__BB2_95;
	st.global.f32 	[%rd4+8], %f354;
$L__BB2_95:
	add.s32 	%r188, %r16, 3;
	setp.ge.u32 	%p101, %r188, %r67;
	@%p101 bra 	$L__BB2_97;
	st.global.f32 	[%rd4+12], %f353;
$L__BB2_97:
	add.s32 	%r189, %r16, 4;
	setp.ge.u32 	%p102, %r189, %r67;
	add.s32 	%r190, %r189, %r45;
	mul.wide.u32 	%rd18, %r190, 4;
	add.s64 	%rd5, %rd1, %rd18;
	@%p102 bra 	$L__BB2_99;
	st.global.f32 	[%rd5], %f352;
$L__BB2_99:
	add.s32 	%r191, %r16, 5;
	setp.ge.u32 	%p103, %r191, %r67;
	@%p103 bra 	$L__BB2_101;
	st.global.f32 	[%rd5+4], %f351;
$L__BB2_101:
	add.s32 	%r192, %r16, 6;
	setp.ge.u32 	%p104, %r192, %r67;
	@%p104 bra 	$L__BB2_103;
	st.global.f32 	[%rd5+8], %f350;
$L__BB2_103:
	add.s32 	%r193, %r16, 7;
	setp.ge.u32 	%p105, %r193, %r67;
	@%p105 bra 	$L__BB2_105;
	st.global.f32 	[%rd5+12], %f364;
$L__BB2_105:
	add.s32 	%r46, %r15, 1;
	setp.ge.u32 	%p106, %r46, %r66;
	@%p106 bra 	$L__BB2_122;
	mul.lo.s32 	%r47, %r46, %r67;
	setp.ge.u32 	%p107, %r16, %r67;
	@%p107 bra 	$L__BB2_108;
	add.s32 	%r194, %r16, %r47;
	mul.wide.u32 	%rd19, %r194, 4;
	add.s64 	%rd20, %rd1, %rd19;
	st.global.f32 	[%rd20], %f348;
$L__BB2_108:
	add.s32 	%r48, %r16, 1;
	setp.ge.u32 	%p108, %r48, %r67;
	@%p108 bra 	$L__BB2_110;
	add.s32 	%r195, %r48, %r47;
	mul.wide.u32 	%rd21, %r195, 4;
	add.s64 	%rd22, %rd1, %rd21;
	st.global.f32 	[%rd22], %f347;
$L__BB2_110:
	add.s32 	%r49, %r16, 2;
	setp.ge.u32 	%p109, %r49, %r67;
	@%p109 bra 	$L__BB2_112;
	add.s32 	%r196, %r49, %r47;
	mul.wide.u32 	%rd23, %r196, 4;
	add.s64 	%rd24, %rd1, %rd23;
	st.global.f32 	[%rd24], %f346;
$L__BB2_112:
	add.s32 	%r50, %r16, 3;
	setp.ge.u32 	%p110, %r50, %r67;
	@%p110 bra 	$L__BB2_114;
	add.s32 	%r197, %r50, %r47;
	mul.wide.u32 	%rd25, %r197, 4;
	add.s64 	%rd26, %rd1, %rd25;
	st.global.f32 	[%rd26], %f345;
$L__BB2_114:
	add.s32 	%r51, %r16, 4;
	setp.ge.u32 	%p111, %r51, %r67;
	@%p111 bra 	$L__BB2_116;
	add.s32 	%r198, %r51, %r47;
	mul.wide.u32 	%rd27, %r198, 4;
	add.s64 	%rd28, %rd1, %rd27;
	st.global.f32 	[%rd28], %f344;
$L__BB2_116:
	add.s32 	%r52, %r16, 5;
	setp.ge.u32 	%p112, %r52, %r67;
	@%p112 bra 	$L__BB2_118;
	add.s32 	%r199, %r52, %r47;
	mul.wide.u32 	%rd29, %r199, 4;
	add.s64 	%rd30, %rd1, %rd29;
	st.global.f32 	[%rd30], %f343;
$L__BB2_118:
	add.s32 	%r53, %r16, 6;
	setp.ge.u32 	%p113, %r53, %r67;
	@%p113 bra 	$L__BB2_120;
	add.s32 	%r200, %r53, %r47;
	mul.wide.u32 	%rd31, %r200, 4;
	add.s64 	%rd32, %rd1, %rd31;
	st.global.f32 	[%rd32], %f342;
$L__BB2_120:
	add.s32 	%r54, %r16, 7;
	setp.ge.u32 	%p114, %r54, %r67;
	@%p114 bra 	$L__BB2_122;
	add.s32 	%r201, %r54, %r47;
	mul.wide.u32 	%rd33, %r201, 4;
	add.s64 	%rd34, %rd1, %rd33;
	st.global.f32 	[%rd34], %f341;
$L__BB2_122:
	add.s32 	%r55, %r15, 2;
	setp.ge.u32 	%p115, %r55, %r66;
	@%p115 bra 	$L__BB2_139;
	mul.lo.s32 	%r56, %r55, %r67;
	setp.ge.u32 	%p116, %r16, %r67;
	add.s32 	%r202, %r16, %r56;
	mul.wide.u32 	%rd35, %r202, 4;
	add.s64 	%rd6, %rd1, %rd35;
	@%p116 bra 	$L__BB2_125;
	st.global.f32 	[%rd6], %f340;
$L__BB2_125:
	add.s32 	%r203, %r16, 1;
	setp.ge.u32 	%p117, %r203, %r67;
	@%p117 bra 	$L__BB2_127;
	st.global.f32 	[%rd6+4], %f339;
$L__BB2_127:
	add.s32 	%r204, %r16, 2;
	setp.ge.u32 	%p118, %r204, %r67;
	add.s32 	%r205, %r204, %r56;
	mul.wide.u32 	%rd36, %r205, 4;
	add.s64 	%rd7, %rd1, %rd36;
	@%p118 bra 	$L__BB2_129;
	st.global.f32 	[%rd7], %f338;
$L__BB2_129:
	add.s32 	%r206, %r16, 3;
	setp.ge.u32 	%p119, %r206, %r67;
	@%p119 bra 	$L__BB2_131;
	st.global.f32 	[%rd7+4], %f337;
$L__BB2_131:
	add.s32 	%r207, %r16, 4;
	setp.ge.u32 	%p120, %r207, %r67;
	add.s32 	%r208, %r207, %r56;
	mul.wide.u32 	%rd37, %r208, 4;
	add.s64 	%rd8, %rd1, %rd37;
	@%p120 bra 	$L__BB2_133;
	st.global.f32 	[%rd8], %f336;
$L__BB2_133:
	add.s32 	%r209, %r16, 5;
	setp.ge.u32 	%p121, %r209, %r67;
	@%p121 bra 	$L__BB2_135;
	st.global.f32 	[%rd8+4], %f335;
$L__BB2_135:
	add.s32 	%r210, %r16, 6;
	setp.ge.u32 	%p122, %r210, %r67;
	add.s32 	%r211, %r210, %r56;
	mul.wide.u32 	%rd38, %r211, 4;
	add.s64 	%rd9, %rd1, %rd38;
	@%p122 bra 	$L__BB2_137;
	st.global.f32 	[%rd9], %f334;
$L__BB2_137:
	add.s32 	%r212, %r16, 7;
	setp.ge.u32 	%p123, %r212, %r67;
	@%p123 bra 	$L__BB2_139;
	st.global.f32 	[%rd9+4], %f333;
$L__BB2_139:
	add.s32 	%r57, %r15, 3;
	setp.ge.u32 	%p124, %r57, %r66;
	@%p124 bra 	$L__BB2_156;
	mul.lo.s32 	%r58, %r57, %r67;
	setp.ge.u32 	%p125, %r16, %r67;
	@%p125 bra 	$L__BB2_142;
	add.s32 	%r213, %r16, %r58;
	mul.wide.u32 	%rd39, %r213, 4;
	add.s64 	%rd40, %rd1, %rd39;
	st.global.f32 	[%rd40], %f332;
$L__BB2_142:
	add.s32 	%r59, %r16, 1;
	setp.ge.u32 	%p126, %r59, %r67;
	@%p126 bra 	$L__BB2_144;
	add.s32 	%r214, %r59, %r58;
	mul.wide.u32 	%rd41, %r214, 4;
	add.s64 	%rd42, %rd1, %rd41;
	st.global.f32 	[%rd42], %f331;
$L__BB2_144:
	add.s32 	%r60, %r16, 2;
	setp.ge.u32 	%p127, %r60, %r67;
	@%p127 bra 	$L__BB2_146;
	add.s32 	%r215, %r60, %r58;
	mul.wide.u32 	%rd43, %r215, 4;
	add.s64 	%rd44, %rd1, %rd43;
	st.global.f32 	[%rd44], %f330;
$L__BB2_146:
	add.s32 	%r61, %r16, 3;
	setp.ge.u32 	%p128, %r61, %r67;
	@%p128 bra 	$L__BB2_148;
	add.s32 	%r216, %r61, %r58;
	mul.wide.u32 	%rd45, %r216, 4;
	add.s64 	%rd46, %rd1, %rd45;
	st.global.f32 	[%rd46], %f329;
$L__BB2_148:
	add.s32 	%r62, %r16, 4;
	setp.ge.u32 	%p129, %r62, %r67;
	@%p129 bra 	$L__BB2_150;
	add.s32 	%r217, %r62, %r58;
	mul.wide.u32 	%rd47, %r217, 4;
	add.s64 	%rd48, %rd1, %rd47;
	st.global.f32 	[%rd48], %f328;
$L__BB2_150:
	add.s32 	%r63, %r16, 5;
	setp.ge.u32 	%p130, %r63, %r67;
	@%p130 bra 	$L__BB2_152;
	add.s32 	%r218, %r63, %r58;
	mul.wide.u32 	%rd49, %r218, 4;
	add.s64 	%rd50, %rd1, %rd49;
	st.global.f32 	[%rd50], %f327;
$L__BB2_152:
	add.s32 	%r64, %r16, 6;
	setp.ge.u32 	%p131, %r64, %r67;
	@%p131 bra 	$L__BB2_154;
	add.s32 	%r219, %r64, %r58;
	mul.wide.u32 	%rd51, %r219, 4;
	add.s64 	%rd52, %rd1, %rd51;
	st.global.f32 	[%rd52], %f326;
$L__BB2_154:
	add.s32 	%r65, %r16, 7;
	setp.ge.u32 	%p132, %r65, %r67;
	@%p132 bra 	$L__BB2_156;
	add.s32 	%r220, %r65, %r58;
	mul.wide.u32 	%rd53, %r220, 4;
	add.s64 	%rd54, %rd1, %rd53;
	st.global.f32 	[%rd54], %f325;
$L__BB2_156:
	ret;

}
	// .globl	_Z15matmul_2d_tiledILi32ELi32ELi8ELi4ELi4EEvPKfS1_Pfiii
.visible .entry _Z15matmul_2d_tiledILi32ELi32ELi8ELi4ELi4EEvPKfS1_Pfiii(
	.param .u64 .ptr .align 1 _Z15matmul_2d_tiledILi32ELi32ELi8ELi4ELi4EEvPKfS1_Pfiii_param_0,
	.param .u64 .ptr .align 1 _Z15matmul_2d_tiledILi32ELi32ELi8ELi4ELi4EEvPKfS1_Pfiii_param_1,
	.param .u64 .ptr .align 1 _Z15matmul_2d_tiledILi32ELi32ELi8ELi4ELi4EEvPKfS1_Pfiii_param_2,
	.param .u32 _Z15matmul_2d_tiledILi32ELi32ELi8ELi4ELi4EEvPKfS1_Pfiii_param_3,
	.param .u32 _Z15matmul_2d_tiledILi32ELi32ELi8ELi4ELi4EEvPKfS1_Pfiii_param_4,
	.param .u32 _Z15matmul_2d_tiledILi32ELi32ELi8ELi4ELi4EEvPKfS1_Pfiii_param_5
)
{
	.reg .pred 	%p<81>;
	.reg .b32 	%r<163>;
	.reg .b32 	%f<225>;
	.reg .b64 	%rd<33>;
	// demoted variable
	.shared .align 4 .b8 _ZZ15matmul_2d_tiledILi32ELi32ELi8ELi4ELi4EEvPKfS1_PfiiiE2As[1024];
	// demoted variable
	.shared .align 4 .b8 _ZZ15matmul_2d_tiledILi32ELi32ELi8ELi4ELi4EEvPKfS1_PfiiiE2Bs[1024];
	ld.param.u64 	%rd7, [_Z15matmul_2d_tiledILi32ELi32ELi8ELi4ELi4EEvPKfS1_Pfiii_param_0];
	ld.param.u64 	%rd8, [_Z15matmul_2d_tiledILi32ELi32ELi8ELi4ELi4EEvPKfS1_Pfiii_param_1];
	ld.param.u64 	%rd9, [_Z15matmul_2d_tiledILi32ELi32ELi8ELi4ELi4EEvPKfS1_Pfiii_param_2];
	ld.param.u32 	%r57, [_Z15matmul_2d_tiledILi32ELi32ELi8ELi4ELi4EEvPKfS1_Pfiii_param_3];
	ld.param.u32 	%r58, [_Z15matmul_2d_tiledILi32ELi32ELi8ELi4ELi4EEvPKfS1_Pfiii_param_4];
	ld.param.u32 	%r59, [_Z15matmul_2d_tiledILi32ELi32ELi8ELi4ELi4EEvPKfS1_Pfiii_param_5];
	cvta.to.global.u64 	%rd1, %rd9;
	mov.u32 	%r1, %tid.x;
	mov.u32 	%r2, %tid.y;
	mov.u32 	%r3, %ctaid.x;
	mov.u32 	%r4, %ctaid.y;
	mov.u32 	%r5, %ntid.x;
	mov.u32 	%r6, %ntid.y;
	mul.lo.s32 	%r7, %r5, %r6;
	setp.lt.s32 	%p5, %r59, 1;
	mov.f32 	%f165, 0f00000000;
	mov.f32 	%f166, %f165;
	mov.f32 	%f167, %f165;
	mov.f32 	%f168, %f165;
	mov.f32 	%f169, %f165;
	mov.f32 	%f170, %f165;
	mov.f32 	%f171, %f165;
	mov.f32 	%f172, %f165;
	mov.f32 	%f173, %f165;
	mov.f32 	%f174, %f165;
	mov.f32 	%f175, %f165;
	mov.f32 	%f176, %f165;
	mov.f32 	%f184, %f165;
	mov.f32 	%f178, %f165;
	mov.f32 	%f179, %f165;
	mov.f32 	%f180, %f165;
	@%p5 bra 	$L__BB3_56;
	shl.b32 	%r61, %r4, 5;
	shl.b32 	%r8, %r3, 5;
	shl.b32 	%r9, %r2, 2;
	shl.b32 	%r10, %r1, 2;
	setp.lt.u32 	%p6, %r1, 8;
	add.s32 	%r62, %r8, %r10;
	or.b32  	%r63, %r62, 2;
	setp.lt.u32 	%p7, %r63, %r58;
	and.pred  	%p1, %p6, %p7;
	or.b32  	%r64, %r62, 3;
	setp.lt.u32 	%p8, %r64, %r58;
	and.pred  	%p2, %p6, %p8;
	shl.b32 	%r11, %r6, 5;
	add.s32 	%r12, %r2, %r61;
	mul.lo.s32 	%r13, %r6, %r59;
	cvta.to.global.u64 	%rd2, %rd8;
	cvta.to.global.u64 	%rd3, %rd7;
	mov.b32 	%r154, 0;
	mov.f32 	%f165, 0f00000000;
$L__BB3_2:
	mov.b32 	%r155, 0;
$L__BB3_3:
	setp.gt.u32 	%p9, %r2, 31;
	add.s32 	%r18, %r155, %r1;
	setp.gt.u32 	%p10, %r18, 7;
	add.s32 	%r68, %r18, %r154;
	setp.ge.u32 	%p11, %r68, %r59;
	or.pred  	%p12, %p10, %p9;
	or.pred  	%p13, %p12, %p11;
	@%p13 bra 	$L__BB3_8;
	shl.b32 	%r69, %r18, 2;
	shl.b32 	%r70, %r2, 5;
	mov.u32 	%r71, _ZZ15matmul_2d_tiledILi32ELi32ELi8ELi4ELi4EEvPKfS1_PfiiiE2As;
	add.s32 	%r72, %r71, %r70;
	add.s32 	%r158, %r72, %r69;
	mad.lo.s32 	%r73, %r59, %r12, %r1;
	add.s32 	%r74, %r73, %r154;
	add.s32 	%r157, %r74, %r155;
	mov.u32 	%r156, %r12;
	mov.u32 	%r159, %r2;
$L__BB3_5:
	setp.ge.u32 	%p14, %r156, %r57;
	@%p14 bra 	$L__BB3_7;
	mul.wide.u32 	%rd10, %r157, 4;
	add.s64 	%rd11, %rd3, %rd10;
	ld.global.f32 	%f115, [%rd11];
	st.shared.f32 	[%r158], %f115;
$L__BB3_7:
	add.s32 	%r159, %r159, %r6;
	add.s32 	%r158, %r158, %r11;
	add.s32 	%r157, %r157, %r13;
	add.s32 	%r156, %r156, %r6;
	setp.lt.u32 	%p15, %r159, 32;
	@%p15 bra 	$L__BB3_5;
$L__BB3_8:
	add.s32 	%r155, %r155, %r7;
	setp.lt.u32 	%p16, %r155, 8;
	@%p16 bra 	$L__BB3_3;
	mov.b32 	%r160, 0;
$L__BB3_10:
	setp.gt.u32 	%p17, %r1, 31;
	add.s32 	%r31, %r160, %r2;
	setp.gt.u32 	%p18, %r31, 7;
	add.s32 	%r32, %r31, %r154;
	setp.ge.u32 	%p19, %r32, %r59;
	or.pred  	%p20, %p18, %p17;
	or.pred  	%p21, %p20, %p19;
	@%p21 bra 	$L__BB3_15;
	mul.lo.s32 	%r33, %r32, %r58;
	shl.b32 	%r78, %r31, 7;
	mov.u32 	%r79, _ZZ15matmul_2d_tiledILi32ELi32ELi8ELi4ELi4EEvPKfS1_PfiiiE2Bs;
	add.s32 	%r34, %r79, %r78;
	mov.u32 	%r161, %r1;
$L__BB3_12:
	add.s32 	%r36, %r161, %r8;
	setp.ge.u32 	%p22, %r36, %r58;
	@%p22 bra 	$L__BB3_14;
	add.s32 	%r80, %r36, %r33;
	mul.wide.u32 	%rd12, %r80, 4;
	add.s64 	%rd13, %rd2, %rd12;
	ld.global.f32 	%f116, [%rd13];
	shl.b32 	%r81, %r161, 2;
	add.s32 	%r82, %r34, %r81;
	st.shared.f32 	[%r82], %f116;
$L__BB3_14:
	add.s32 	%r161, %r161, %r5;
	setp.lt.u32 	%p23, %r161, 32;
	@%p23 bra 	$L__BB3_12;
$L__BB3_15:
	add.s32 	%r160, %r160, %r7;
	setp.lt.u32 	%p24, %r160, 32;
	@%p24 bra 	$L__BB3_10;
	bar.sync 	0;
	setp.ge.u32 	%p25, %r154, %r59;
	@%p25 bra 	$L__BB3_55;
	mov.b32 	%r162, 0;
$L__BB3_18:
	mov.u32 	%r39, %r162;
	setp.lt.u32 	%p26, %r1, 8;
	add.s32 	%r84, %r8, %r10;
	add.s32 	%r85, %r84, 1;
	setp.lt.u32 	%p27, %r85, %r58;
	and.pred  	%p3, %p26, %p27;
	setp.lt.u32 	%p28, %r84, %r58;
	and.pred  	%p4, %p26, %p28;
	shl.b32 	%r86, %r39, 2;
	mov.u32 	%r87, _ZZ15matmul_2d_tiledILi32ELi32ELi8ELi4ELi4EEvPKfS1_PfiiiE2As;
	add.s32 	%r88, %r87, %r86;
	shl.b32 	%r89, %r39, 7;
	mov.u32 	%r90, _ZZ15matmul_2d_tiledILi32ELi32ELi8ELi4ELi4EEvPKfS1_PfiiiE2Bs;
	add.s32 	%r40, %r90, %r89;
	shl.b32 	%r91, %r9, 5;
	add.s32 	%r41, %r88, %r91;
	setp.gt.u32 	%p29, %r2, 7;
	add.s32 	%r93, %r61, %r9;
	setp.ge.u32 	%p30, %r93, %r57;
	or.pred  	%p31, %p29, %p30;
	@%p31 bra 	$L__BB3_27;
	ld.shared.f32 	%f49, [%r41];
	shl.b32 	%r95, %r10, 2;
	add.s32 	%r42, %r40, %r95;
	not.pred 	%p32, %p4;
	@%p32 bra 	$L__BB3_21;
	ld.shared.f32 	%f117, [%r42];
	fma.rn.f32 	%f180, %f49, %f117, %f180;
$L__BB3_21:
	not.pred 	%p33, %p3;
	@%p33 bra 	$L__BB3_23;
	ld.shared.f32 	%f118, [%r42+4];
	fma.rn.f32 	%f179, %f49, %f118, %f179;
$L__BB3_23:
	not.pred 	%p34, %p1;
	@%p34 bra 	$L__BB3_25;
	ld.shared.f32 	%f119, [%r42+8];
	fma.rn.f32 	%f178, %f49, %f119, %f178;
$L__BB3_25:
	not.pred 	%p35, %p2;
	@%p35 bra 	$L__BB3_27;
	ld.shared.f32 	%f120, [%r42+12];
	fma.rn.f32 	%f184, %f49, %f120, %f184;
$L__BB3_27:
	setp.gt.u32 	%p36, %r2, 7;
	add.s32 	%r97, %r61, %r9;
	add.s32 	%r99, %r97, 1;
	setp.ge.u32 	%p37, %r99, %r57;
	or.pred  	%p38, %p36, %p37;
	@%p38 bra 	$L__BB3_36;
	ld.shared.f32 	%f61, [%r41+32];
	not.pred 	%p39, %p4;
	@%p39 bra 	$L__BB3_30;
	shl.b32 	%r100, %r10, 2;
	add.s32 	%r101, %r40, %r100;
	ld.shared.f32 	%f121, [%r101];
	fma.rn.f32 	%f176, %f61, %f121, %f176;
$L__BB3_30:
	not.pred 	%p40, %p3;
	@%p40 bra 	$L__BB3_32;
	shl.b32 	%r102, %r10, 2;
	add.s32 	%r103, %r40, %r102;
	ld.shared.f32 	%f122, [%r103+4];
	fma.rn.f32 	%f175, %f61, %f122, %f175;
$L__BB3_32:
	not.pred 	%p41, %p1;
	@%p41 bra 	$L__BB3_34;
	shl.b32 	%r104, %r10, 2;
	add.s32 	%r105, %r40, %r104;
	ld.shared.f32 	%f123, [%r105+8];
	fma.rn.f32 	%f174, %f61, %f123, %f174;
$L__BB3_34:
	not.pred 	%p42, %p2;
	@%p42 bra 	$L__BB3_36;
	shl.b32 	%r106, %r10, 2;
	add.s32 	%r107, %r40, %r106;
	ld.shared.f32 	%f124, [%r107+12];
	fma.rn.f32 	%f173, %f61, %f124, %f173;
$L__BB3_36:
	setp.gt.u32 	%p43, %r2, 7;
	add.s32 	%r109, %r61, %r9;
	add.s32 	%r111, %r109, 2;
	setp.ge.u32 	%p44, %r111, %r57;
	or.pred  	%p45, %p43, %p44;
	@%p45 bra 	$L__BB3_45;
	ld.shared.f32 	%f73, [%r41+64];
	not.pred 	%p46, %p4;
	@%p46 bra 	$L__BB3_39;
	shl.b32 	%r112, %r10, 2;
	add.s32 	%r113, %r40, %r112;
	ld.shared.f32 	%f125, [%r113];
	fma.rn.f32 	%f172, %f73, %f125, %f172;
$L__BB3_39:
	not.pred 	%p47, %p3;
	@%p47 bra 	$L__BB3_41;
	shl.b32 	%r114, %r10, 2;
	add.s32 	%r115, %r40, %r114;
	ld.shared.f32 	%f126, [%r115+4];
	fma.rn.f32 	%f171, %f73, %f126, %f171;
$L__BB3_41:
	not.pred 	%p48, %p1;
	@%p48 bra 	$L__BB3_43;
	shl.b32 	%r116, %r10, 2;
	add.s32 	%r117, %r40, %r116;
	ld.shared.f32 	%f127, [%r117+8];
	fma.rn.f32 	%f170, %f73, %f127, %f170;
$L__BB3_43:
	not.pred 	%p49, %p2;
	@%p49 bra 	$L__BB3_45;
	shl.b32 	%r118, %r10, 2;
	add.s32 	%r119, %r40, %r118;
	ld.shared.f32 	%f128, [%r119+12];
	fma.rn.f32 	%f169, %f73, %f128, %f169;
$L__BB3_45:
	setp.gt.u32 	%p50, %r2, 7;
	add.s32 	%r121, %r61, %r9;
	add.s32 	%r123, %r121, 3;
	setp.ge.u32 	%p51, %r123, %r57;
	or.pred  	%p52, %p50, %p51;
	@%p52 bra 	$L__BB3_54;
	ld.shared.f32 	%f85, [%r41+96];
	not.pred 	%p53, %p4;
	@%p53 bra 	$L__BB3_48;
	shl.b32 	%r124, %r10, 2;
	add.s32 	%r125, %r40, %r124;
	ld.shared.f32 	%f129, [%r125];
	fma.rn.f32 	%f168, %f85, %f129, %f168;
$L__BB3_48:
	not.pred 	%p54, %p3;
	@%p54 bra 	$L__BB3_50;
	shl.b32 	%r126, %r10, 2;
	add.s32 	%r127, %r40, %r126;
	ld.shared.f32 	%f130, [%r127+4];
	fma.rn.f32 	%f167, %f85, %f130, %f167;
$L__BB3_50:
	not.pred 	%p55, %p1;
	@%p55 bra 	$L__BB3_52;
	shl.b32 	%r128, %r10, 2;
	add.s32 	%r129, %r40, %r128;
	ld.shared.f32 	%f131, [%r129+8];
	fma.rn.f32 	%f166, %f85, %f131, %f166;
$L__BB3_52:
	not.pred 	%p56, %p2;
	@%p56 bra 	$L__BB3_54;
	shl.b32 	%r130, %r10, 2;
	add.s32 	%r131, %r40, %r130;
	ld.shared.f32 	%f132, [%r131+12];
	fma.rn.f32 	%f165, %f85, %f132, %f165;
$L__BB3_54:
	add.s32 	%r162, %r39, 1;
	setp.lt.u32 	%p57, %r39, 7;
	add.s32 	%r132, %r162, %r154;
	setp.lt.u32 	%p58, %r132, %r59;
	and.pred  	%p59, %p57, %p58;
	@%p59 bra 	$L__BB3_18;
$L__BB3_55:
	bar.sync 	0;
	add.s32 	%r154, %r154, 8;
	setp.lt.s32 	%p60, %r154, %r59;
	@%p60 bra 	$L__BB3_2;
$L__BB3_56:
	shl.b32 	%r133, %r4, 5;
	shl.b32 	%r134, %r2, 2;
	add.s32 	%r15, %r133, %r134;
	shl.b32 	%r135, %r3, 5;
	shl.b32 	%r136, %r1, 2;
	add.s32 	%r16, %r135, %r136;
	setp.lt.u32 	%p61, %r15, %r57;
	@%p61 bra 	$L__BB3_57;
	bra.uni 	$L__BB3_65;
$L__BB3_57:
	setp.ge.u32 	%p62, %r16, %r58;
	mad.lo.s32 	%r137, %r15, %r58, %r16;
	mul.wide.u32 	%rd14, %r137, 4;
	add.s64 	%rd4, %rd1, %rd14;
	@%p62 bra 	$L__BB3_59;
	st.global.f32 	[%rd4], %f180;
$L__BB3_59:
	add.s32 	%r138, %r16, 1;
	setp.ge.u32 	%p63, %r138, %r58;
	@%p63 bra 	$L__BB3_61;
	st.global.f32 	[%rd4+4], %f179;
$L__BB3_61:
	add.s32 	%r139, %r16, 2;
	setp.ge.u32 	%p64, %r139, %r58;
	@%p64 bra 	$L__BB3_63;
	st.global.f32 	[%rd4+8], %f178;
$L__BB3_63:
	add.s32 	%r140, %r16, 3;
	setp.ge.u32 	%p65, %r140, %r58;
	@%p65 bra 	$L__BB3_65;
	st.global.f32 	[%rd4+12], %f184;
$L__BB3_65:
	add.s32 	%r45, %r15, 1;
	setp.ge.u32 	%p66, %r45, %r57;
	@%p66 bra 	$L__BB3_74;
	mul.lo.s32 	%r46, %r45, %r58;
	setp.ge.u32 	%p67, %r16, %r58;
	@%p67 bra 	$L__BB3_68;
	add.s32 	%r141, %r16, %r46;
	mul.wide.u32 	%rd15, %r141, 4;
	add.s64 	%rd16, %rd1, %rd15;
	st.global.f32 	[%rd16], %f176;
$L__BB3_68:
	add.s32 	%r47, %r16, 1;
	setp.ge.u32 	%p68, %r47, %r58;
	@%p68 bra 	$L__BB3_70;
	add.s32 	%r142, %r47, %r46;
	mul.wide.u32 	%rd17, %r142, 4;
	add.s64 	%rd18, %rd1, %rd17;
	st.global.f32 	[%rd18], %f175;
$L__BB3_70:
	add.s32 	%r48, %r16, 2;
	setp.ge.u32 	%p69, %r48, %r58;
	@%p69 bra 	$L__BB3_72;
	add.s32 	%r143, %r48, %r46;
	mul.wide.u32 	%rd19, %r143, 4;
	add.s64 	%rd20, %rd1, %rd19;
	st.global.f32 	[%rd20], %f174;
$L__BB3_72:
	add.s32 	%r49, %r16, 3;
	setp.ge.u32 	%p70, %r49, %r58;
	@%p70 bra 	$L__BB3_74;
	add.s32 	%r144, %r49, %r46;
	mul.wide.u32 	%rd21, %r144, 4;
	add.s64 	%rd22, %rd1, %rd21;
	st.global.f32 	[%rd22], %f173;
$L__BB3_74:
	add.s32 	%r50, %r15, 2;
	setp.ge.u32 	%p71, %r50, %r57;
	@%p71 bra 	$L__BB3_83;
	mul.lo.s32 	%r51, %r50, %r58;
	setp.ge.u32 	%p72, %r16, %r58;
	add.s32 	%r145, %r16, %r51;
	mul.wide.u32 	%rd23, %r145, 4;
	add.s64 	%rd5, %rd1, %rd23;
	@%p72 bra 	$L__BB3_77;
	st.global.f32 	[%rd5], %f172;
$L__BB3_77:
	add.s32 	%r146, %r16, 1;
	setp.ge.u32 	%p73, %r146, %r58;
	@%p73 bra 	$L__BB3_79;
	st.global.f32 	[%rd5+4], %f171;
$L__BB3_79:
	add.s32 	%r147, %r16, 2;
	setp.ge.u32 	%p74, %r147, %r58;
	add.s32 	%r148, %r147, %r51;
	mul.wide.u32 	%rd24, %r148, 4;
	add.s64 	%rd6, %rd1, %rd24;
	@%p74 bra 	$L__BB3_81;
	st.global.f32 	[%rd6], %f170;
$L__BB3_81:
	add.s32 	%r149, %r16, 3;
	setp.ge.u32 	%p75, %r149, %r58;
	@%p75 bra 	$L__BB3_83;
	st.global.f32 	[%rd6+4], %f169;
$L__BB3_83:
	add.s32 	%r52, %r15, 3;
	setp.ge.u32 	%p76, %r52, %r57;
	@%p76 bra 	$L__BB3_92;
	mul.lo.s32 	%r53, %r52, %r58;
	setp.ge.u32 	%p77, %r16, %r58;
	@%p77 bra 	$L__BB3_86;
	add.s32 	%r150, %r16, %r53;
	mul.wide.u32 	%rd25, %r150, 4;
	add.s64 	%rd26, %rd1, %rd25;
	st.global.f32 	[%rd26], %f168;
$L__BB3_86:
	add.s32 	%r54, %r16, 1;
	setp.ge.u32 	%p78, %r54, %r58;
	@%p78 bra 	$L__BB3_88;
	add.s32 	%r151, %r54, %r53;
	mul.wide.u32 	%rd27, %r151, 4;
	add.s64 	%rd28, %rd1, %rd27;
	st.global.f32 	[%rd28], %f167;
$L__BB3_88:
	add.s32 	%r55, %r16, 2;
	setp.ge.u32 	%p79, %r55, %r58;
	@%p79 bra 	$L__BB3_90;
	add.s32 	%r152, %r55, %r53;
	mul.wide.u32 	%rd29, %r152, 4;
	add.s64 	%rd30, %rd1, %rd29;
	st.global.f32 	[%rd30], %f166;
$L__BB3_90:
	add.s32 	%r56, %r16, 3;
	setp.ge.u32 	%p80, %r56, %r58;
	@%p80 bra 	$L__BB3_92;
	add.s32 	%r153, %r56, %r53;
	mul.wide.u32 	%rd31, %r153, 4;
	add.s64 	%rd32, %rd1, %rd31;
	st.global.f32 	[%rd32], %f165;
$L__BB3_92:
	ret;

}


// ===== COMPILED SASS (sm_100) =====

	.target	sm_100

	.elftype	@"ET_EXEC"


//--------------------- .note.nv.tkinfo           --------------------------
	.section	.note.nv.tkinfo,"",@"SHT_NOTE"
	.sectionflags	@"SHF_NOTE_NV_TKINFO"
	.tkinfo
        /*0018*/ 	.word	0x00000002
        /*0030*/ 	.string	""
        /*0030*/ 	.string	"ptxas"
        /*0030*/ 	.string	"Cuda compilation tools, release 13.0, V13.0.88"
        /*0030*/ 	.string	"Build cuda_13.0.r13.0/compiler.36424714_0"
        /*0030*/ 	.string	"-arch sm_100 -m 64 "



//--------------------- .note.nv.cuinfo           --------------------------
	.section	.note.nv.cuinfo,"",@"SHT_NOTE"
	.sectionflags	@"SHF_NOTE_NV_CUINFO"
        /*0018*/ 	.short	0x0002
        /*001a*/ 	.short	0x0064
        /*001c*/ 	.short	0x0082
	.zero		2


//--------------------- .nv.info                  --------------------------
	.section	.nv.info,"",@"SHT_CUDA_INFO"
	.align	4


	//----- nvinfo : EIATTR_REGCOUNT
	.align		4
        /*0000*/ 	.byte	0x04, 0x2f
        /*0002*/ 	.short	(.L_1 - .L_0)
	.align		4
.L_0:
        /*0004*/ 	.word	index@(_Z15matmul_2d_tiledILi64ELi64ELi8ELi8ELi8EEvPKfS1_Pfiii)
        /*0008*/ 	.word	0x00000050


	//----- nvinfo : EIATTR_FRAME_SIZE
	.align		4
.L_1:
        /*000c*/ 	.byte	0x04, 0x11
        /*000e*/ 	.short	(.L_3 - .L_2)
	.align		4
.L_2:
        /*0010*/ 	.word	index@(_Z15matmul_2d_tiledILi64ELi64ELi8ELi8ELi8EEvPKfS1_Pfiii)
        /*0014*/ 	.word	0x00000000


	//----- nvinfo : EIATTR_REGCOUNT
	.align		4
.L_3:
        /*0018*/ 	.byte	0x04, 0x2f
        /*001a*/ 	.short	(.L_5 - .L_4)
	.align		4
.L_4:
        /*001c*/ 	.word	index@(_Z15matmul_2d_tiledILi64ELi32ELi8ELi8ELi4EEvPKfS1_Pfiii)
        /*0020*/ 	.word	0x00000030


	//----- nvinfo : EIATTR_FRAME_SIZE
	.align		4
.L_5:
        /*0024*/ 	.byte	0x04, 0x11
        /*0026*/ 	.short	(.L_7 - .L_6)
	.align		4
.L_6:
        /*0028*/ 	.word	index@(_Z15matmul_2d_tiledILi64ELi32ELi8ELi8ELi4EEvPKfS1_Pfiii)
        /*002c*/ 	.word	0x00000000


	//----- nvinfo : EIATTR_REGCOUNT
	.align		4
.L_7:
        /*0030*/ 	.byte	0x04, 0x2f
        /*0032*/ 	.short	(.L_9 - .L_8)
	.align		4
.L_8:
        /*0034*/ 	.word	index@(_Z15matmul_2d_tiledILi32ELi64ELi8ELi4ELi8EEvPKfS1_Pfiii)
        /*0038*/ 	.word	0x00000030


	//----- nvinfo : EIATTR_FRAME_SIZE
	.align		4
.L_9:
        /*003c*/ 	.byte	0x04, 0x11
        /*003e*/ 	.short	(.L_11 - .L_10)
	.align		4
.L_10:
        /*0040*/ 	.word	index@(_Z15matmul_2d_tiledILi32ELi64ELi8ELi4ELi8EEvPKfS1_Pfiii)
        /*0044*/ 	.word	0x00000000


	//----- nvinfo : EIATTR_REGCOUNT
	.align		4
.L_11:
        /*0048*/ 	.byte	0x04, 0x2f
        /*004a*/ 	.short	(.L_13 - .L_12)
	.align		4
.L_12:
        /*004c*/ 	.word	index@(_Z15matmul_2d_tiledILi32ELi32ELi8ELi4ELi4EEvPKfS1_Pfiii)
        /*0050*/ 	.word	0x00000020


	//----- nvinfo : EIATTR_FRAME_SIZE
	.align		4
.L_13:
        /*0054*/ 	.byte	0x04, 0x11
        /*0056*/ 	.short	(.L_15 - .L_14)
	.align		4
.L_14:
        /*0058*/ 	.word	index@(_Z15matmul_2d_tiledILi32ELi32ELi8ELi4ELi4EEvPKfS1_Pfiii)
        /*005c*/ 	.word	0x00000000


	//----- nvinfo : EIATTR_MIN_STACK_SIZE
	.align		4
.L_15:
        /*0060*/ 	.byte	0x04, 0x12
        /*0062*/ 	.short	(.L_17 - .L_16)
	.align		4
.L_16:
        /*0064*/ 	.word	index@(_Z15matmul_2d_tiledILi32ELi32ELi8ELi4ELi4EEvPKfS1_Pfiii)
        /*0068*/ 	.word	0x00000000


	//----- nvinfo : EIATTR_MIN_STACK_SIZE
	.align		4
.L_17:
        /*006c*/ 	.byte	0x04, 0x12
        /*006e*/ 	.short	(.L_19 - .L_18)
	.align		4
.L_18:
        /*0070*/ 	.word	index@(_Z15matmul_2d_tiledILi32ELi64ELi8ELi4ELi8EEvPKfS1_Pfiii)
        /*0074*/ 	.word	0x00000000


	//----- nvinfo : EIATTR_MIN_STACK_SIZE
	.align		4
.L_19:
        /*0078*/ 	.byte	0x04, 0x12
        /*007a*/ 	.short	(.L_21 - .L_20)
	.align		4
.L_20:
        /*007c*/ 	.word	index@(_Z15matmul_2d_tiledILi64ELi32ELi8ELi8ELi4EEvPKfS1_Pfiii)
        /*0080*/ 	.word	0x00000000


	//----- nvinfo : EIATTR_MIN_STACK_SIZE
	.align		4
.L_21:
        /*0084*/ 	.byte	0x04, 0x12
        /*0086*/ 	.short	(.L_23 - .L_22)
	.align		4
.L_22:
        /*0088*/ 	.word	index@(_Z15matmul_2d_tiledILi64ELi64ELi8ELi8ELi8EEvPKfS1_Pfiii)
        /*008c*/ 	.word	0x00000000
.L_23:


//--------------------- .nv.compat                --------------------------
	.section	.nv.compat,"",@"SHT_CUDA_COMPAT_INFO"
	.align	4
        /*0000*/ 	.byte	0x02, 0x09, 0x00, 0x00, 0x02, 0x02, 0x01, 0x00, 0x02, 0x05, 0x05, 0x00, 0x03, 0x07, 0x01, 0x01
        /*0010*/ 	.byte	0x02, 0x03, 0x00, 0x00, 0x02, 0x06, 0x01, 0x00, 0x04, 0x0b, 0x08, 0x00, 0x09, 0x00, 0x00, 0x00
        /*0020*/ 	.byte	0x00, 0x00, 0x00, 0x00


//--------------------- .nv.info._Z15matmul_2d_tiledILi32ELi32ELi8ELi4ELi4EEvPKfS1_Pfiii --------------------------
	.section	.nv.info._Z15matmul_2d_tiledILi32ELi32ELi8ELi4ELi4EEvPKfS1_Pfiii,"",@"SHT_CUDA_INFO"
	.sectionflags	@""
	.align	4


	//----- nvinfo : EIATTR_CUDA_API_VERSION
	.align		4
        /*0000*/ 	.byte	0x04, 0x37
        /*0002*/ 	.short	(.L_25 - .L_24)
.L_24:
        /*0004*/ 	.word	0x00000082


	//----- nvinfo : EIATTR_KPARAM_INFO
	.align		4
.L_25:
        /*0008*/ 	.byte	0x04, 0x17
        /*000a*/ 	.short	(.L_27 - .L_26)
.L_26:
        /*000c*/ 	.word	0x00000000
        /*0010*/ 	.short	0x0005
        /*0012*/ 	.short	0x0020
        /*0014*/ 	.byte	0x00, 0xf0, 0x11, 0x00


	//----- nvinfo : EIATTR_KPARAM_INFO
	.align		4
.L_27:
        /*0018*/ 	.byte	0x04, 0x17
        /*001a*/ 	.short	(.L_29 - .L_28)
.L_28:
        /*001c*/ 	.word	0x00000000
        /*0020*/ 	.short	0x0004
        /*0022*/ 	.short	0x001c
        /*0024*/ 	.byte	0x00, 0xf0, 0x11, 0x00


	//----- nvinfo : EIATTR_KPARAM_INFO
	.align		4
.L_29:
        /*0028*/ 	.byte	0x04, 0x17
        /*002a*/ 	.short	(.L_31 - .L_30)
.L_30:
        /*002c*/ 	.word	0x00000000
        /*0030*/ 	.short	0x0003
        /*0032*/ 	.short	0x0018
        /*0034*/ 	.byte	0x00, 0xf0, 0x11, 0x00


	//----- nvinfo : EIATTR_KPARAM_INFO
	.align		4
.L_31:
        /*0038*/ 	.byte	0x04, 0x17
        /*003a*/ 	.short	(.L_33 - .L_32)
.L_32:
        /*003c*/ 	.word	0x00000000
        /*0040*/ 	.short	0x0002
        /*0042*/ 	.short	0x0010
        /*0044*/ 	.byte	0x00, 0xf5, 0x21, 0x00


	//----- nvinfo : EIATTR_KPARAM_INFO
	.align		4
.L_33:
        /*0048*/ 	.byte	0x04, 0x17
        /*004a*/ 	.short	(.L_35 - .L_34)
.L_34:
        /*004c*/ 	.word	0x00000000
        /*0050*/ 	.short	0x0001
        /*0052*/ 	.short	0x0008
        /*0054*/ 	.byte	0x00, 0xf5, 0x21, 0x00


	//----- nvinfo : EIATTR_KPARAM_INFO
	.align		4
.L_35:
        /*0058*/ 	.byte	0x04, 0x17
        /*005a*/ 	.short	(.L_37 - .L_36)
.L_36:
        /*005c*/ 	.word	0x00000000
        /*0060*/ 	.short	0x0000
        /*0062*/ 	.short	0x0000
        /*0064*/ 	.byte	0x00, 0xf5, 0x21, 0x00


	//----- nvinfo : EIATTR_SPARSE_MMA_MASK
	.align		4
.L_37:
        /*0068*/ 	.byte	0x03, 0x50
        /*006a*/ 	.short	0x0000


	//----- nvinfo : EIATTR_MAXREG_COUNT
	.align		4
        /*006c*/ 	.byte	0x03, 0x1b
        /*006e*/ 	.short	0x00ff


	//----- nvinfo : EIATTR_NUM_BARRIERS
	.align		4
        /*0070*/ 	.byte	0x02, 0x4c
        /*0072*/ 	.byte	0x01
	.zero		1


	//----- nvinfo : EIATTR_MERCURY_ISA_VERSION
	.align		4
        /*0074*/ 	.byte	0x03, 0x5f
        /*0076*/ 	.short	0x0101


	//----- nvinfo : EIATTR_VRC_CTA_INIT_COUNT
	.align		4
        /*0078*/ 	.byte	0x02, 0x4a
	.zero		1
	.zero		1


	//----- nvinfo : EIATTR_EXIT_INSTR_OFFSETS
	.align		4
        /*007c*/ 	.byte	0x04, 0x1c
        /*007e*/ 	.short	(.L_39 - .L_38)


	//   ....[0]....
.L_38:
        /*0080*/ 	.word	0x000012b0


	//   ....[1]....
        /*0084*/ 	.word	0x00001400


	//   ....[2]....
        /*0088*/ 	.word	0x00001450


	//----- nvinfo : EIATTR_CRS_STACK_SIZE
	.align		4
.L_39:
        /*008c*/ 	.byte	0x04, 0x1e
        /*008e*/ 	.short	(.L_41 - .L_40)
.L_40:
        /*0090*/ 	.word	0x00000000


	//----- nvinfo : EIATTR_CBANK_PARAM_SIZE
	.align		4
.L_41:
        /*0094*/ 	.byte	0x03, 0x19
        /*0096*/ 	.short	0x0024


	//----- nvinfo : EIATTR_PARAM_CBANK
	.align		4
        /*0098*/ 	.byte	0x04, 0x0a
        /*009a*/ 	.short	(.L_43 - .L_42)
	.align		4
.L_42:
        /*009c*/ 	.word	index@(.nv.constant0._Z15matmul_2d_tiledILi32ELi32ELi8ELi4ELi4EEvPKfS1_Pfiii)
        /*00a0*/ 	.short	0x0380
        /*00a2*/ 	.short	0x0024


	//----- nvinfo : EIATTR_SW_WAR
	.align		4
.L_43:
        /*00a4*/ 	.byte	0x04, 0x36
        /*00a6*/ 	.short	(.L_45 - .L_44)
.L_44:
        /*00a8*/ 	.word	0x00000008
.L_45:


//--------------------- .nv.info._Z15matmul_2d_tiledILi32ELi64ELi8ELi4ELi8EEvPKfS1_Pfiii --------------------------
	.section	.nv.info._Z15matmul_2d_tiledILi32ELi64ELi8ELi4ELi8EEvPKfS1_Pfiii,"",@"SHT_CUDA_INFO"
	.sectionflags	@""
	.align	4


	//----- nvinfo : EIATTR_CUDA_API_VERSION
	.align		4
        /*0000*/ 	.byte	0x04, 0x37
        /*0002*/ 	.short	(.L_47 - .L_46)
.L_46:
        /*0004*/ 	.word	0x00000082


	//----- nvinfo : EIATTR_KPARAM_INFO
	.align		4
.L_47:
        /*0008*/ 	.byte	0x04, 0x17
        /*000a*/ 	.short	(.L_49 - .L_48)
.L_48:
        /*000c*/ 	.word	0x00000000
        /*0010*/ 	.short	0x0005
        /*0012*/ 	.short	0x0020
        /*0014*/ 	.byte	0x00, 0xf0, 0x11, 0x00


	//----- nvinfo : EIATTR_KPARAM_INFO
	.align		4
.L_49:
        /*0018*/ 	.byte	0x04, 0x17
        /*001a*/ 	.short	(.L_51 - .L_50)
.L_50:
        /*001c*/ 	.word	0x00000000
        /*0020*/ 	.short	0x0004
        /*0022*/ 	.short	0x001c
        /*0024*/ 	.byte	0x00, 0xf0, 0x11, 0x00


	//----- nvinfo : EIATTR_KPARAM_INFO
	.align		4
.L_51:
        /*0028*/ 	.byte	0x04, 0x17
        /*002a*/ 	.short	(.L_53 - .L_52)
.L_52:
        /*002c*/ 	.word	0x00000000
        /*0030*/ 	.short	0x0003
        /*0032*/ 	.short	0x0018
        /*0034*/ 	.byte	0x00, 0xf0, 0x11, 0x00


	//----- nvinfo : EIATTR_KPARAM_INFO
	.align		4
.L_53:
        /*0038*/ 	.byte	0x04, 0x17
        /*003a*/ 	.short	(.L_55 - .L_54)
.L_54:
        /*003c*/ 	.word	0x00000000
        /*0040*/ 	.short	0x0002
        /*0042*/ 	.short	0x0010
        /*0044*/ 	.byte	0x00, 0xf5, 0x21, 0x00


	//----- nvinfo : EIATTR_KPARAM_INFO
	.align		4
.L_55:
        /*0048*/ 	.byte	0x04, 0x17
        /*004a*/ 	.short	(.L_57 - .L_56)
.L_56:
        /*004c*/ 	.word	0x00000000
        /*0050*/ 	.short	0x0001
        /*0052*/ 	.short	0x0008
        /*0054*/ 	.byte	0x00, 0xf5, 0x21, 0x00


	//----- nvinfo : EIATTR_KPARAM_INFO
	.align		4
.L_57:
        /*0058*/ 	.byte	0x04, 0x17
        /*005a*/ 	.short	(.L_59 - .L_58)
.L_58:
        /*005c*/ 	.word	0x00000000
        /*0060*/ 	.short	0x0000
        /*0062*/ 	.short	0x0000
        /*0064*/ 	.byte	0x00, 0xf5, 0x21, 0x00


	//----- nvinfo : EIATTR_SPARSE_MMA_MASK
	.align		4
.L_59:
        /*0068*/ 	.byte	0x03, 0x50
        /*006a*/ 	.short	0x0000


	//----- nvinfo : EIATTR_MAXREG_COUNT
	.align		4
        /*006c*/ 	.byte	0x03, 0x1b
        /*006e*/ 	.short	0x00ff


	//----- nvinfo : EIATTR_NUM_BARRIERS
	.align		4
        /*0070*/ 	.byte	0x02, 0x4c
        /*0072*/ 	.byte	0x01
	.zero		1


	//----- nvinfo : EIATTR_MERCURY_ISA_VERSION
	.align		4
        /*0074*/ 	.byte	0x03, 0x5f
        /*0076*/ 	.short	0x0101


	//----- nvinfo : EIATTR_VRC_CTA_INIT_COUNT
	.align		4
        /*0078*/ 	.byte	0x02, 0x4a
	.zero		1
	.zero		1


	//----- nvinfo : EIATTR_EXIT_INSTR_OFFSETS
	.align		4
        /*007c*/ 	.byte	0x04, 0x1c
        /*007e*/ 	.short	(.L_61 - .L_60)


	//   ....[0]....
.L_60:
        /*0080*/ 	.word	0x00001b30


	//   ....[1]....
        /*0084*/ 	.word	0x00001e00


	//   ....[2]....
        /*0088*/ 	.word	0x00001e50


	//----- nvinfo : EIATTR_CRS_STACK_SIZE
	.align		4
.L_61:
        /*008c*/ 	.byte	0x04, 0x1e
        /*008e*/ 	.short	(.L_63 - .L_62)
.L_62:
        /*0090*/ 	.word	0x00000000


	//----- nvinfo : EIATTR_CBANK_PARAM_SIZE
	.align		4
.L_63:
        /*0094*/ 	.byte	0x03, 0x19
        /*0096*/ 	.short	0x0024


	//----- nvinfo : EIATTR_PARAM_CBANK
	.align		4
        /*0098*/ 	.byte	0x04, 0x0a
        /*009a*/ 	.short	(.L_65 - .L_64)
	.align		4
.L_64:
        /*009c*/ 	.word	index@(.nv.constant0._Z15matmul_2d_tiledILi32ELi64ELi8ELi4ELi8EEvPKfS1_Pfiii)
        /*00a0*/ 	.short	0x0380
        /*00a2*/ 	.short	0x0024


	//----- nvinfo : EIATTR_SW_WAR
	.align		4
.L_65:
        /*00a4*/ 	.byte	0x04, 0x36
        /*00a6*/ 	.short	(.L_67 - .L_66)
.L_66:
        /*00a8*/ 	.word	0x00000008
.L_67:


//--------------------- .nv.info._Z15matmul_2d_tiledILi64ELi32ELi8ELi8ELi4EEvPKfS1_Pfiii --------------------------
	.section	.nv.info._Z15matmul_2d_tiledILi64ELi32ELi8ELi8ELi4EEvPKfS1_Pfiii,"",@"SHT_CUDA_INFO"
	.sectionflags	@""
	.align	4


	//----- nvinfo : EIATTR_CUDA_API_VERSION
	.align		4
        /*0000*/ 	.byte	0x04, 0x37
        /*0002*/ 	.short	(.L_69 - .L_68)
.L_68:
        /*0004*/ 	.word	0x00000082


	//----- nvinfo : EIATTR_KPARAM_INFO
	.align		4
.L_69:
        /*0008*/ 	.byte	0x04, 0x17
        /*000a*/ 	.short	(.L_71 - .L_70)
.L_70:
        /*000c*/ 	.word	0x00000000
        /*0010*/ 	.short	0x0005
        /*0012*/ 	.short	0x0020
        /*0014*/ 	.byte	0x00, 0xf0, 0x11, 0x00


	//----- nvinfo : EIATTR_KPARAM_INFO
	.align		4
.L_71:
        /*0018*/ 	.byte	0x04, 0x17
        /*001a*/ 	.short	(.L_73 - .L_72)
.L_72:
        /*001c*/ 	.word	0x00000000
        /*0020*/ 	.short	0x0004
        /*0022*/ 	.short	0x001c
        /*0024*/ 	.byte	0x00, 0xf0, 0x11, 0x00


	//----- nvinfo : EIATTR_KPARAM_INFO
	.align		4
.L_73:
        /*0028*/ 	.byte	0x04, 0x17
        /*002a*/ 	.short	(.L_75 - .L_74)
.L_74:
        /*002c*/ 	.word	0x00000000
        /*0030*/ 	.short	0x0003
        /*0032*/ 	.short	0x0018
        /*0034*/ 	.byte	0x00, 0xf0, 0x11, 0x00


	//----- nvinfo : EIATTR_KPARAM_INFO
	.align		4
.L_75:
        /*0038*/ 	.byte	0x04, 0x17
        /*003a*/ 	.short	(.L_77 - .L_76)
.L_76:
        /*003c*/ 	.word	0x00000000
        /*0040*/ 	.short	0x0002
        /*0042*/ 	.short	0x0010
        /*0044*/ 	.byte	0x00, 0xf5, 0x21, 0x00


	//----- nvinfo : EIATTR_KPARAM_INFO
	.align		4
.L_77:
        /*0048*/ 	.byte	0x04, 0x17
        /*004a*/ 	.short	(.L_79 - .L_78)
.L_78:
        /*004c*/ 	.word	0x00000000
        /*0050*/ 	.short	0x0001
        /*0052*/ 	.short	0x0008
        /*0054*/ 	.byte	0x00, 0xf5, 0x21, 0x00


	//----- nvinfo : EIATTR_KPARAM_INFO
	.align		4
.L_79:
        /*0058*/ 	.byte	0x04, 0x17
        /*005a*/ 	.short	(.L_81 - .L_80)
.L_80:
        /*005c*/ 	.word	0x00000000
        /*0060*/ 	.short	0x0000
        /*0062*/ 	.short	0x0000
        /*0064*/ 	.byte	0x00, 0xf5, 0x21, 0x00


	//----- nvinfo : EIATTR_SPARSE_MMA_MASK
	.align		4
.L_81:
        /*0068*/ 	.byte	0x03, 0x50
        /*006a*/ 	.short	0x0000


	//----- nvinfo : EIATTR_MAXREG_COUNT
	.align		4
        /*006c*/ 	.byte	0x03, 0x1b
        /*006e*/ 	.short	0x00ff


	//----- nvinfo : EIATTR_NUM_BARRIERS
	.align		4
        /*0070*/ 	.byte	0x02, 0x4c
        /*0072*/ 	.byte	0x01
	.zero		1


	//----- nvinfo : EIATTR_MERCURY_ISA_VERSION
	.align		4
        /*0074*/ 	.byte	0x03, 0x5f
        /*0076*/ 	.short	0x0101


	//----- nvinfo : EIATTR_VRC_CTA_INIT_COUNT
	.align		4
        /*0078*/ 	.byte	0x02, 0x4a
	.zero		1
	.zero		1


	//----- nvinfo : EIATTR_EXIT_INSTR_OFFSETS
	.align		4
        /*007c*/ 	.byte	0x04, 0x1c
        /*007e*/ 	.short	(.L_83 - .L_82)


	//   ....[0]....
.L_82:
        /*0080*/ 	.word	0x00001e20


	//   ....[1]....
        /*0084*/ 	.word	0x00001f70


	//   ....[2]....
        /*0088*/ 	.word	0x00001fc0


	//----- nvinfo : EIATTR_CRS_STACK_SIZE
	.align		4
.L_83:
        /*008c*/ 	.byte	0x04, 0x1e
        /*008e*/ 	.short	(.L_85 - .L_84)
.L_84:
        /*0090*/ 	.word	0x00000000


	//----- nvinfo : EIATTR_CBANK_PARAM_SIZE
	.align		4
.L_85:
        /*0094*/ 	.byte	0x03, 0x19
        /*0096*/ 	.short	0x0024


	//----- nvinfo : EIATTR_PARAM_CBANK
	.align		4
        /*0098*/ 	.byte	0x04, 0x0a
        /*009a*/ 	.short	(.L_87 - .L_86)
	.align		4
.L_86:
        /*009c*/ 	.word	index@(.nv.constant0._Z15matmul_2d_tiledILi64ELi32ELi8ELi8ELi4EEvPKfS1_Pfiii)
        /*00a0*/ 	.short	0x0380
        /*00a2*/ 	.short	0x0024


	//----- nvinfo : EIATTR_SW_WAR
	.align		4
.L_87:
        /*00a4*/ 	.byte	0x04, 0x36
        /*00a6*/ 	.short	(.L_89 - .L_88)
.L_88:
        /*00a8*/ 	.word	0x00000008
.L_89:


//--------------------- .nv.info._Z15matmul_2d_tiledILi64ELi64ELi8ELi8ELi8EEvPKfS1_Pfiii --------------------------
	.section	.nv.info._Z15matmul_2d_tiledILi64ELi64ELi8ELi8ELi8EEvPKfS1_Pfiii,"",@"SHT_CUDA_INFO"
	.sectionflags	@""
	.align	4


	//----- nvinfo : EIATTR_CUDA_API_VERSION
	.align		4
        /*0000*/ 	.byte	0x04, 0x37
        /*0002*/ 	.short	(.L_91 - .L_90)
.L_90:
        /*0004*/ 	.word	0x00000082


	//----- nvinfo : EIATTR_KPARAM_INFO
	.align		4
.L_91:
        /*0008*/ 	.byte	0x04, 0x17
        /*000a*/ 	.short	(.L_93 - .L_92)
.L_92:
        /*000c*/ 	.word	0x00000000
        /*0010*/ 	.short	0x0005
        /*0012*/ 	.short	0x0020
        /*0014*/ 	.byte	0x00, 0xf0, 0x11, 0x00


	//----- nvinfo : EIATTR_KPARAM_INFO
	.align		4
.L_93:
        /*0018*/ 	.byte	0x04, 0x17
        /*001a*/ 	.short	(.L_95 - .L_94)
.L_94:
        /*001c*/ 	.word	0x00000000
        /*0020*/ 	.short	0x0004
        /*0022*/ 	.short	0x001c
        /*0024*/ 	.byte	0x00, 0xf0, 0x11, 0x00


	//----- nvinfo : EIATTR_KPARAM_INFO
	.align		4
.L_95:
        /*0028*/ 	.byte	0x04, 0x17
        /*002a*/ 	.short	(.L_97 - .L_96)
.L_96:
        /*002c*/ 	.word	0x00000000
        /*0030*/ 	.short	0x0003
        /*0032*/ 	.short	0x0018
        /*0034*/ 	.byte	0x00, 0xf0, 0x11, 0x00


	//----- nvinfo : EIATTR_KPARAM_INFO
	.align		4
.L_97:
        /*0038*/ 	.byte	0x04, 0x17
        /*003a*/ 	.short	(.L_99 - .L_98)
.L_98:
        /*003c*/ 	.word	0x00000000
        /*0040*/ 	.short	0x0002
        /*0042*/ 	.short	0x0010
        /*0044*/ 	.byte	0x00, 0xf5, 0x21, 0x00


	//----- nvinfo : EIATTR_KPARAM_INFO
	.align		4
.L_99:
        /*0048*/ 	.byte	0x04, 0x17
        /*004a*/ 	.short	(.L_101 - .L_100)
.L_100:
        /*004c*/ 	.word	0x00000000
        /*0050*/ 	.short	0x0001
        /*0052*/ 	.short	0x0008
        /*0054*/ 	.byte	0x00, 0xf5, 0x21, 0x00


	//----- nvinfo : EIATTR_KPARAM_INFO
	.align		4
.L_101:
        /*0058*/ 	.byte	0x04, 0x17
        /*005a*/ 	.short	(.L_103 - .L_102)
.L_102:
        /*005c*/ 	.word	0x00000000
        /*0060*/ 	.short	0x0000
        /*0062*/ 	.short	0x0000
        /*0064*/ 	.byte	0x00, 0xf5, 0x21, 0x00


	//----- nvinfo : EIATTR_SPARSE_MMA_MASK
	.align		4
.L_103:
        /*0068*/ 	.byte	0x03, 0x50
        /*006a*/ 	.short	0x0000


	//----- nvinfo : EIATTR_MAXREG_COUNT
	.align		4
        /*006c*/ 	.byte	0x03, 0x1b
        /*006e*/ 	.short	0x00ff


	//----- nvinfo : EIATTR_NUM_BARRIERS
	.align		4
        /*0070*/ 	.byte	0x02, 0x4c
        /*0072*/ 	.byte	0x01
	.zero		1


	//----- nvinfo : EIATTR_MERCURY_ISA_VERSION
	.align		4
        /*0074*/ 	.byte	0x03, 0x5f
        /*0076*/ 	.short	0x0101


	//----- nvinfo : EIATTR_VRC_CTA_INIT_COUNT
	.align		4
        /*0078*/ 	.byte	0x02, 0x4a
	.zero		1
	.zero		1


	//----- nvinfo : EIATTR_EXIT_INSTR_OFFSETS
	.align		4
        /*007c*/ 	.byte	0x04, 0x1c
        /*007e*/ 	.short	(.L_105 - .L_104)


	//   ....[0]....
.L_104:
        /*0080*/ 	.word	0x00004030


	//   ....[1]....
        /*0084*/ 	.word	0x00004300


	//   ....[2]....
        /*0088*/ 	.word	0x00004350


	//----- nvinfo : EIATTR_CRS_STACK_SIZE
	.align		4
.L_105:
        /*008c*/ 	.byte	0x04, 0x1e
        /*008e*/ 	.short	(.L_107 - .L_106)
.L_106:
        /*0090*/ 	.word	0x00000000


	//----- nvinfo : EIATTR_CBANK_PARAM_SIZE
	.align		4
.L_107:
        /*0094*/ 	.byte	0x03, 0x19
        /*0096*/ 	.short	0x0024


	//----- nvinfo : EIATTR_PARAM_CBANK
	.align		4
        /*0098*/ 	.byte	0x04, 0x0a
        /*009a*/ 	.short	(.L_109 - .L_108)
	.align		4
.L_108:
        /*009c*/ 	.word	index@(.nv.constant0._Z15matmul_2d_tiledILi64ELi64ELi8ELi8ELi8EEvPKfS1_Pfiii)
        /*00a0*/ 	.short	0x0380
        /*00a2*/ 	.short	0x0024


	//----- nvinfo : EIATTR_SW_WAR
	.align		4
.L_109:
        /*00a4*/ 	.byte	0x04, 0x36
        /*00a6*/ 	.short	(.L_111 - .L_110)
.L_110:
        /*00a8*/ 	.word	0x00000008
.L_111:


//--------------------- .nv.callgraph             --------------------------
	.section	.nv.callgraph,"",@"SHT_CUDA_CALLGRAPH"
	.align	4
	.sectionentsize	8
	.align		4
        /*0000*/ 	.word	0x00000000
	.align		4
        /*0004*/ 	.word	0xffffffff
	.align		4
        /*0008*/ 	.word	0x00000000
	.align		4
        /*000c*/ 	.word	0xfffffffe
	.align		4
        /*0010*/ 	.word	0x00000000
	.align		4
        /*0014*/ 	.word	0xfffffffd
	.align		4
        /*0018*/ 	.word	0x00000000
	.align		4
        /*001c*/ 	.word	0xfffffffc


//--------------------- .text._Z15matmul_2d_tiledILi32ELi32ELi8ELi4ELi4EEvPKfS1_Pfiii --------------------------
	.section	.text._Z15matmul_2d_tiledILi32ELi32ELi8ELi4ELi4EEvPKfS1_Pfiii,"ax",@progbits
	.align	128
        .global         _Z15matmul_2d_tiledILi32ELi32ELi8ELi4ELi4EEvPKfS1_Pfiii
        .type           _Z15matmul_2d_tiledILi32ELi32ELi8ELi4ELi4EEvPKfS1_Pfiii,@function
        .size           _Z15matmul_2d_tiledILi32ELi32ELi8ELi4ELi4EEvPKfS1_Pfiii,(.L_x_148 - _Z15matmul_2d_tiledILi32ELi32ELi8ELi4ELi4EEvPKfS1_Pfiii)
        .other          _Z15matmul_2d_tiledILi32ELi32ELi8ELi4ELi4EEvPKfS1_Pfiii,@"STO_CUDA_ENTRY STV_DEFAULT"
_Z15matmul_2d_tiledILi32ELi32ELi8ELi4ELi4EEvPKfS1_Pfiii:
.text._Z15matmul_2d_tiledILi32ELi32ELi8ELi4ELi4EEvPKfS1_Pfiii:
[----:B------:R-:W-:Y:S01]  /*0000*/  LDC R1, c[0x0][0x37c] ;  /* 0x0000df00ff017b82 */ /* 0x000fe20000000800 */
[----:B------:R-:W0:Y:S01]  /*0010*/  LDCU UR4, c[0x0][0x3a0] ;  /* 0x00007400ff0477ac */ /* 0x000e220008000800 */
[----:B------:R-:W1:Y:S06]  /*0020*/  S2R R10, SR_TID.X ;  /* 0x00000000000a7919 */ /* 0x000e6c0000002100 */
[----:B------:R-:W2:Y:S01]  /*0030*/  S2UR UR13, SR_CTAID.X ;  /* 0x00000000000d79c3 */ /* 0x000ea20000002500 */
[----:B------:R-:W-:Y:S02]  /*0040*/  HFMA2 R21, -RZ, RZ, 0, 0 ;  /* 0x00000000ff157431 */ /* 0x000fe400000001ff */
[----:B------:R-:W-:Y:S01]  /*0050*/  IMAD.MOV.U32 R0, RZ, RZ, RZ ;  /* 0x000000ffff007224 */ /* 0x000fe200078e00ff */
[----:B------:R-:W3:Y:S01]  /*0060*/  S2R R9, SR_TID.Y ;  /* 0x0000000000097919 */ /* 0x000ee20000002200 */
[----:B------:R-:W-:-:S02]  /*0070*/  CS2R R2, SRZ ;  /* 0x0000000000027805 */ /* 0x000fc4000001ff00 */
[----:B------:R-:W-:Y:S02]  /*0080*/  CS2R R4, SRZ ;  /* 0x0000000000047805 */ /* 0x000fe4000001ff00 */
[----:B------:R-:W-:Y:S01]  /*0090*/  CS2R R6, SRZ ;  /* 0x0000000000067805 */ /* 0x000fe2000001ff00 */
[----:B------:R-:W-:Y:S01]  /*00a0*/  IMAD.MOV.U32 R8, RZ, RZ, RZ ;  /* 0x000000ffff087224 */ /* 0x000fe200078e00ff */
[----:B------:R-:W4:Y:S01]  /*00b0*/  S2UR UR14, SR_CTAID.Y ;  /* 0x00000000000e79c3 */ /* 0x000f220000002600 */
[----:B------:R-:W-:Y:S01]  /*00c0*/  IMAD.MOV.U32 R11, RZ, RZ, RZ ;  /* 0x000000ffff0b7224 */ /* 0x000fe200078e00ff */
[----:B------:R-:W-:Y:S01]  /*00d0*/  MOV R17, RZ ;  /* 0x000000ff00117202 */ /* 0x000fe20000000f00 */
[----:B------:R-:W-:Y:S01]  /*00e0*/  IMAD.MOV.U32 R23, RZ, RZ, RZ ;  /* 0x000000ffff177224 */ /* 0x000fe200078e00ff */
[----:B------:R-:W1:Y:S01]  /*00f0*/  LDCU UR15, c[0x0][0x360] ;  /* 0x00006c00ff0f77ac */ /* 0x000e620008000800 */
[----:B------:R-:W-:Y:S02]  /*0100*/  IMAD.MOV.U32 R25, RZ, RZ, RZ ;  /* 0x000000ffff197224 */ /* 0x000fe400078e00ff */
[----:B------:R-:W-:Y:S01]  /*0110*/  IMAD.MOV.U32 R15, RZ, RZ, RZ ;  /* 0x000000ffff0f7224 */ /* 0x000fe200078e00ff */
[----:B0-----:R-:W-:Y:S01]  /*0120*/  UISETP.GE.AND UP0, UPT, UR4, 0x1, UPT ;  /* 0x000000010400788c */ /* 0x001fe2000bf06270 */
[----:B------:R-:W-:Y:S01]  /*0130*/  IMAD.MOV.U32 R19, RZ, RZ, RZ ;  /* 0x000000ffff137224 */ /* 0x000fe200078e00ff */
[----:B------:R-:W0:Y:S01]  /*0140*/  LDCU.64 UR10, c[0x0][0x358] ;  /* 0x00006b00ff0a77ac */ /* 0x000e220008000a00 */
[----:B------:R-:W-:Y:S01]  /*0150*/  IMAD.MOV.U32 R27, RZ, RZ, RZ ;  /* 0x000000ffff1b7224 */ /* 0x000fe200078e00ff */
[----:B------:R-:W0:Y:S05]  /*0160*/  LDCU UR16, c[0x0][0x364] ;  /* 0x00006c80ff1077ac */ /* 0x000e2a0008000800 */
[----:B--2---:R-:W-:Y:S05]  /*0170*/  BRA.U !UP0, `(.L_x_0) ;  /* 0x0000000d08107547 */ /* 0x004fea000b800000 */
[----:B------:R-:W2:Y:S01]  /*0180*/  LDCU UR5, c[0x0][0x39c] ;  /* 0x00007380ff0577ac */ /* 0x000ea20008000800 */
[----:B-1----:R-:W-:Y:S01]  /*0190*/  ISETP.GE.U32.AND P4, PT, R10, 0x8, PT ;  /* 0x000000080a00780c */ /* 0x002fe20003f86070 */
[----:B------:R-:W-:Y:S02]  /*01a0*/  USHF.L.U32 UR4, UR13, 0x5, URZ ;  /* 0x000000050d047899 */ /* 0x000fe400080006ff */
[----:B----4-:R-:W-:-:S04]  /*01b0*/  USHF.L.U32 UR12, UR14, 0x5, URZ ;  /* 0x000000050e0c7899 */ /* 0x010fc800080006ff */
[----:B------:R-:W-:Y:S01]  /*01c0*/  LEA R0, R10, UR4, 0x2 ;  /* 0x000000040a007c11 */ /* 0x000fe2000f8e10ff */
[----:B------:R-:W-:-:S04]  /*01d0*/  UMOV UR4, URZ ;  /* 0x000000ff00047c82 */ /* 0x000fc80008000000 */
[C---:B------:R-:W-:Y:S01]  /*01e0*/  VIADD R12, R0.reuse, 0x2 ;  /* 0x00000002000c7836 */ /* 0x040fe20000000000 */
[----:B------:R-:W-:-:S04]  /*01f0*/  IADD3 R0, PT, PT, R0, 0x3, RZ ;  /* 0x0000000300007810 */ /* 0x000fc80007ffe0ff */
[----:B--2---:R-:W-:Y:S02]  /*0200*/  ISETP.LT.U32.AND P5, PT, R12, UR5, !P4 ;  /* 0x000000050c007c0c */ /* 0x004fe4000e7a1070 */
[----:B------:R-:W-:Y:S01]  /*0210*/  ISETP.LT.U32.AND P4, PT, R0, UR5, !P4 ;  /* 0x0000000500007c0c */ /* 0x000fe2000e781070 */
[----:B------:R-:W-:-:S12]  /*0220*/  IMAD.MOV.U32 R0, RZ, RZ, RZ ;  /* 0x000000ffff007224 */ /* 0x000fd800078e00ff */
.L_x_21:
[----:B0-----:R-:W-:-:S07]  /*0230*/  IMAD.MOV.U32 R29, RZ, RZ, RZ ;  /* 0x000000ffff1d7224 */ /* 0x001fce00078e00ff */
.L_x_4:
[----:B------:R-:W1:Y:S01]  /*0240*/  LDCU UR8, c[0x0][0x3a0] ;  /* 0x00007400ff0877ac */ /* 0x000e620008000800 */
[----:B------:R-:W-:Y:S01]  /*0250*/  IMAD.IADD R13, R10, 0x1, R29 ;  /* 0x000000010a0d7824 */ /* 0x000fe200078e021d */
[----:B---3--:R-:W-:Y:S01]  /*0260*/  ISETP.GT.U32.AND P0, PT, R9, 0x1f, PT ;  /* 0x0000001f0900780c */ /* 0x008fe20003f04070 */
[----:B------:R-:W-:Y:S01]  /*0270*/  BSSY.RECONVERGENT B0, `(.L_x_1) ;  /* 0x000001f000007945 */ /* 0x000fe20003800200 */
[----:B0-----:R-:W-:Y:S02]  /*0280*/  UIMAD UR17, UR15, UR16, URZ ;  /* 0x000000100f1172a4 */ /* 0x001fe4000f8e02ff */
[C---:B------:R-:W-:Y:S01]  /*0290*/  ISETP.GT.U32.OR P0, PT, R13.reuse, 0x7, P0 ;  /* 0x000000070d00780c */ /* 0x040fe20000704470 */
[----:B------:R-:W0:Y:S01]  /*02a0*/  LDCU UR9, c[0x0][0x3a0] ;  /* 0x00007400ff0977ac */ /* 0x000e220008000800 */
[----:B------:R-:W-:Y:S01]  /*02b0*/  IADD3 R12, PT, PT, R13, UR4, RZ ;  /* 0x000000040d0c7c10 */ /* 0x000fe2000fffe0ff */
[----:B------:R-:W2:Y:S03]  /*02c0*/  LDCU UR7, c[0x0][0x398] ;  /* 0x00007300ff0777ac */ /* 0x000ea60008000800 */
[----:B-1----:R-:W-:-:S13]  /*02d0*/  ISETP.GE.U32.OR P0, PT, R12, UR8, P0 ;  /* 0x000000080c007c0c */ /* 0x002fda0008706470 */
[----:B0-2---:R-:W-:Y:S05]  /*02e0*/  @P0 BRA `(.L_x_2) ;  /* 0x00000000005c0947 */ /* 0x005fea0003800000 */
[----:B------:R-:W0:Y:S01]  /*02f0*/  S2UR UR6, SR_CgaCtaId ;  /* 0x00000000000679c3 */ /* 0x000e220000008800 */
[----:B------:R-:W-:Y:S01]  /*0300*/  IMAD.U32 R14, RZ, RZ, UR14 ;  /* 0x0000000eff0e7e24 */ /* 0x000fe2000f8e00ff */
[----:B------:R-:W-:Y:S01]  /*0310*/  UMOV UR5, 0x400 ;  /* 0x0000040000057882 */ /* 0x000fe20000000000 */
[--C-:B------:R-:W-:Y:S02]  /*0320*/  IMAD.MOV.U32 R16, RZ, RZ, R9.reuse ;  /* 0x000000ffff107224 */ /* 0x100fe400078e0009 */
[----:B------:R-:W-:-:S04]  /*0330*/  IMAD R14, R14, 0x20, R9 ;  /* 0x000000200e0e7824 */ /* 0x000fc800078e0209 */
[----:B------:R-:W-:-:S05]  /*0340*/  IMAD R20, R14, UR8, R10 ;  /* 0x000000080e147c24 */ /* 0x000fca000f8e020a */
[----:B------:R-:W-:Y:S01]  /*0350*/  IADD3 R20, PT, PT, R29, UR4, R20 ;  /* 0x000000041d147c10 */ /* 0x000fe2000fffe014 */
[----:B0-----:R-:W-:-:S06]  /*0360*/  ULEA UR5, UR6, UR5, 0x18 ;  /* 0x0000000506057291 */ /* 0x001fcc000f8ec0ff */
[----:B------:R-:W-:-:S04]  /*0370*/  LEA R18, R9, UR5, 0x5 ;  /* 0x0000000509127c11 */ /* 0x000fc8000f8e28ff */
[----:B------:R-:W-:-:S07]  /*0380*/  LEA R18, R13, R18, 0x2 ;  /* 0x000000120d127211 */ /* 0x000fce00078e10ff */
.L_x_3:
[----:B------:R-:W-:-:S13]  /*0390*/  ISETP.GE.U32.AND P0, PT, R14, UR7, PT ;  /* 0x000000070e007c0c */ /* 0x000fda000bf06070 */
[----:B------:R-:W0:Y:S02]  /*03a0*/  @!P0 LDC.64 R12, c[0x0][0x380] ;  /* 0x0000e000ff0c8b82 */ /* 0x000e240000000a00 */
[----:B0-----:R-:W-:-:S06]  /*03b0*/  @!P0 IMAD.WIDE.U32 R12, R20, 0x4, R12 ;  /* 0x00000004140c8825 */ /* 0x001fcc00078e000c */
[----:B------:R-:W2:Y:S01]  /*03c0*/  @!P0 LDG.E R13, desc[UR10][R12.64] ;  /* 0x0000000a0c0d8981 */ /* 0x000ea2000c1e1900 */
[----:B------:R-:W-:Y:S02]  /*03d0*/  VIADD R16, R16, UR16 ;  /* 0x0000001010107c36 */ /* 0x000fe40008000000 */
[----:B------:R-:W-:Y:S02]  /*03e0*/  IMAD.U32 R24, RZ, RZ, UR16 ;  /* 0x00000010ff187e24 */ /* 0x000fe4000f8e00ff */
[----:B------:R-:W-:Y:S02]  /*03f0*/  IMAD.U32 R22, RZ, RZ, UR9 ;  /* 0x00000009ff167e24 */ /* 0x000fe4000f8e00ff */
[----:B------:R-:W-:Y:S02]  /*0400*/  VIADD R14, R14, UR16 ;  /* 0x000000100e0e7c36 */ /* 0x000fe40008000000 */
[----:B------:R-:W-:Y:S01]  /*0410*/  IMAD R20, R22, UR16, R20 ;  /* 0x0000001016147c24 */ /* 0x000fe2000f8e0214 */
[----:B--2---:R0:W-:Y:S01]  /*0420*/  @!P0 STS [R18], R13 ;  /* 0x0000000d12008388 */ /* 0x0041e20000000800 */
[----:B------:R-:W-:-:S02]  /*0430*/  ISETP.GE.U32.AND P0, PT, R16, 0x20, PT ;  /* 0x000000201000780c */ /* 0x000fc40003f06070 */
[----:B0-----:R-:W-:-:S11]  /*0440*/  LEA R18, R24, R18, 0x5 ;  /* 0x0000001218127211 */ /* 0x001fd600078e28ff */
[----:B------:R-:W-:Y:S05]  /*0450*/  @!P0 BRA `(.L_x_3) ;  /* 0xfffffffc00cc8947 */ /* 0x000fea000383ffff */
.L_x_2:
[----:B------:R-:W-:Y:S05]  /*0460*/  BSYNC.RECONVERGENT B0 ;  /* 0x0000000000007941 */ /* 0x000fea0003800200 */
.L_x_1:
[----:B------:R-:W-:-:S05]  /*0470*/  VIADD R29, R29, UR17 ;  /* 0x000000111d1d7c36 */ /* 0x000fca0008000000 */
[----:B------:R-:W-:-:S13]  /*0480*/  ISETP.GE.U32.AND P0, PT, R29, 0x8, PT ;  /* 0x000000081d00780c */ /* 0x000fda0003f06070 */
[----:B------:R-:W-:Y:S05]  /*0490*/  @!P0 BRA `(.L_x_4) ;  /* 0xfffffffc00688947 */ /* 0x000fea000383ffff */
[----:B------:R-:W-:-:S05]  /*04a0*/  UMOV UR5, URZ ;  /* 0x000000ff00057c82 */ /* 0x000fca0008000000 */
.L_x_10:
[----:B0-----:R-:W0:Y:S01]  /*04b0*/  LDCU UR6, c[0x0][0x3a0] ;  /* 0x00007400ff0677ac */ /* 0x001e220008000800 */
[----:B------:R-:W-:Y:S01]  /*04c0*/  VIADD R18, R9, UR5 ;  /* 0x0000000509127c36 */ /* 0x000fe20008000000 */
[----:B------:R-:W-:Y:S01]  /*04d0*/  ISETP.GT.U32.AND P0, PT, R10, 0x1f, PT ;  /* 0x0000001f0a00780c */ /* 0x000fe20003f04070 */
[----:B------:R-:W-:Y:S01]  /*04e0*/  BSSY.RECONVERGENT B0, `(.L_x_5) ;  /* 0x000001d000007945 */ /* 0x000fe20003800200 */
[----:B------:R-:W-:Y:S02]  /*04f0*/  UIADD3 UR5, UPT, UPT, UR5, UR17, URZ ;  /* 0x0000001105057290 */ /* 0x000fe4000fffe0ff */
[C---:B------:R-:W-:Y:S01]  /*0500*/  ISETP.GT.U32.OR P0, PT, R18.reuse, 0x7, P0 ;  /* 0x000000071200780c */ /* 0x040fe20000704470 */
[----:B------:R-:W-:Y:S01]  /*0510*/  USHF.L.U32 UR18, UR13, 0x5, URZ ;  /* 0x000000050d127899 */ /* 0x000fe200080006ff */
[----:B------:R-:W-:Y:S01]  /*0520*/  IADD3 R14, PT, PT, R18, UR4, RZ ;  /* 0x00000004120e7c10 */ /* 0x000fe2000fffe0ff */
[----:B------:R-:W-:-:S03]  /*0530*/  UISETP.GE.U32.AND UP0, UPT, UR5, 0x20, UPT ;  /* 0x000000200500788c */ /* 0x000fc6000bf06070 */
[----:B0-----:R-:W-:-:S13]  /*0540*/  ISETP.GE.U32.OR P0, PT, R14, UR6, P0 ;  /* 0x000000060e007c0c */ /* 0x001fda0008706470 */
[----:B------:R-:W-:Y:S05]  /*0550*/  @P0 BRA `(.L_x_6) ;  /* 0x0000000000540947 */ /* 0x000fea0003800000 */
[----:B------:R-:W0:Y:S01]  /*0560*/  S2UR UR7, SR_CgaCtaId ;  /* 0x00000000000779c3 */ /* 0x000e220000008800 */
[----:B------:R-:W-:Y:S01]  /*0570*/  UMOV UR6, 0x400 ;  /* 0x0000040000067882 */ /* 0x000fe20000000000 */
[----:B------:R-:W-:Y:S01]  /*0580*/  IMAD.MOV.U32 R16, RZ, RZ, R10 ;  /* 0x000000ffff107224 */ /* 0x000fe200078e000a */
[----:B------:R-:W-:-:S05]  /*0590*/  UIADD3 UR6, UPT, UPT, UR6, 0x400, URZ ;  /* 0x0000040006067890 */ /* 0x000fca000fffe0ff */
[----:B------:R-:W1:Y:S01]  /*05a0*/  LDC R29, c[0x0][0x39c] ;  /* 0x0000e700ff1d7b82 */ /* 0x000e620000000800 */
[----:B0-----:R-:W-:-:S06]  /*05b0*/  ULEA UR6, UR7, UR6, 0x18 ;  /* 0x0000000607067291 */ /* 0x001fcc000f8ec0ff */
[----:B------:R-:W-:-:S07]  /*05c0*/  LEA R18, R18, UR6, 0x7 ;  /* 0x0000000612127c11 */ /* 0x000fce000f8e38ff */
.L_x_9:
[----:B0-----:R-:W-:Y:S01]  /*05d0*/  VIADD R20, R16, UR18 ;  /* 0x0000001210147c36 */ /* 0x001fe20008000000 */
[----:B------:R-:W-:Y:S04]  /*05e0*/  BSSY.RECONVERGENT B1, `(.L_x_7) ;  /* 0x0000009000017945 */ /* 0x000fe80003800200 */
[----:B-1----:R-:W-:-:S13]  /*05f0*/  ISETP.GE.U32.AND P0, PT, R20, R29, PT ;  /* 0x0000001d1400720c */ /* 0x002fda0003f06070 */
[----:B------:R-:W-:Y:S05]  /*0600*/  @P0 BRA `(.L_x_8) ;  /* 0x0000000000180947 */ /* 0x000fea0003800000 */
[----:B------:R-:W0:Y:S01]  /*0610*/  LDC.64 R12, c[0x0][0x388] ;  /* 0x0000e200ff0c7b82 */ /* 0x000e220000000a00 */
[----:B------:R-:W-:-:S04]  /*0620*/  IMAD R20, R14, R29, R20 ;  /* 0x0000001d0e147224 */ /* 0x000fc800078e0214 */
[----:B0-----:R-:W-:-:S06]  /*0630*/  IMAD.WIDE.U32 R12, R20, 0x4, R12 ;  /* 0x00000004140c7825 */ /* 0x001fcc00078e000c */
[----:B------:R-:W2:Y:S01]  /*0640*/  LDG.E R12, desc[UR10][R12.64] ;  /* 0x0000000a0c0c7981 */ /* 0x000ea2000c1e1900 */
[----:B------:R-:W-:-:S05]  /*0650*/  IMAD R20, R16, 0x4, R18 ;  /* 0x0000000410147824 */ /* 0x000fca00078e0212 */
[----:B--2---:R0:W-:Y:S02]  /*0660*/  STS [R20], R12 ;  /* 0x0000000c14007388 */ /* 0x0041e40000000800 */
.L_x_8:
[----:B------:R-:W-:Y:S05]  /*0670*/  BSYNC.RECONVERGENT B1 ;  /* 0x0000000000017941 */ /* 0x000fea0003800200 */
.L_x_7:
[----:B------:R-:W-:-:S04]  /*0680*/  IADD3 R16, PT, PT, R16, UR15, RZ ;  /* 0x0000000f10107c10 */ /* 0x000fc8000fffe0ff */
[----:B------:R-:W-:-:S13]  /*0690*/  ISETP.GE.U32.AND P0, PT, R16, 0x20, PT ;  /* 0x000000201000780c */ /* 0x000fda0003f06070 */
[----:B------:R-:W-:Y:S05]  /*06a0*/  @!P0 BRA `(.L_x_9) ;  /* 0xfffffffc00c88947 */ /* 0x000fea000383ffff */
.L_x_6:
[----:B------:R-:W-:Y:S05]  /*06b0*/  BSYNC.RECONVERGENT B0 ;  /* 0x0000000000007941 */ /* 0x000fea0003800200 */
.L_x_5:
[----:B------:R-:W-:Y:S05]  /*06c0*/  BRA.U !UP0, `(.L_x_10) ;  /* 0xfffffffd08787547 */ /* 0x000fea000b83ffff */
[----:B------:R-:W1:Y:S02]  /*06d0*/  LDCU UR7, c[0x0][0x3a0] ;  /* 0x00007400ff0777ac */ /* 0x000e640008000800 */
[----:B-1----:R-:W-:Y:S01]  /*06e0*/  UISETP.GE.U32.AND UP0, UPT, UR4, UR7, UPT ;  /* 0x000000070400728c */ /* 0x002fe2000bf06070 */
[----:B------:R-:W-:Y:S08]  /*06f0*/  BAR.SYNC.DEFER_BLOCKING 0x0 ;  /* 0x0000000000007b1d */ /* 0x000ff00000010000 */
[----:B------:R-:W-:Y:S05]  /*0700*/  BRA.U UP0, `(.L_x_11) ;  /* 0x00000005009c7547 */ /* 0x000fea000b800000 */
[----:B------:R-:W1:Y:S01]  /*0710*/  LDCU.64 UR8, c[0x0][0x398] ;  /* 0x00007300ff0877ac */ /* 0x000e620008000a00 */
[----:B------:R-:W2:Y:S01]  /*0720*/  S2UR UR6, SR_CgaCtaId ;  /* 0x00000000000679c3 */ /* 0x000ea20000008800 */
[----:B------:R-:W-:Y:S02]  /*0730*/  LEA R13, R9, UR12, 0x2 ;  /* 0x0000000c090d7c11 */ /* 0x000fe4000f8e10ff */
[C---:B------:R-:W-:Y:S01]  /*0740*/  LEA R14, R10.reuse, UR18, 0x2 ;  /* 0x000000120a0e7c11 */ /* 0x040fe2000f8e10ff */
[----:B------:R-:W-:Y:S01]  /*0750*/  UMOV UR5, 0x400 ;  /* 0x0000040000057882 */ /* 0x000fe20000000000 */
[----:B------:R-:W-:Y:S01]  /*0760*/  ISETP.GE.U32.AND P2, PT, R10, 0x8, PT ;  /* 0x000000080a00780c */ /* 0x000fe20003f46070 */
[----:B------:R-:W-:Y:S02]  /*0770*/  UIADD3 UR5, UPT, UPT, UR5, 0x400, URZ ;  /* 0x0000040005057890 */ /* 0x000fe4000fffe0ff */
[----:B0-----:R-:W-:Y:S01]  /*0780*/  VIADD R12, R14, 0x1 ;  /* 0x000000010e0c7836 */ /* 0x001fe20000000000 */
[----:B------:R-:W0:Y:S01]  /*0790*/  LDCU UR7, c[0x0][0x3a0] ;  /* 0x00007400ff0777ac */ /* 0x000e220008000800 */
[----:B------:R-:W3:Y:S01]  /*07a0*/  LDCU UR17, c[0x0][0x398] ;  /* 0x00007300ff1177ac */ /* 0x000ee20008000800 */
[----:B-1----:R-:W-:-:S02]  /*07b0*/  ISETP.GE.U32.AND P0, PT, R13, UR8, PT ;  /* 0x000000080d007c0c */ /* 0x002fc4000bf06070 */
[----:B------:R-:W-:Y:S02]  /*07c0*/  ISETP.LT.U32.AND P3, PT, R14, UR9, !P2 ;  /* 0x000000090e007c0c */ /* 0x000fe4000d761070 */
[----:B------:R-:W-:Y:S02]  /*07d0*/  ISETP.GT.U32.OR P0, PT, R9, 0x7, P0 ;  /* 0x000000070900780c */ /* 0x000fe40000704470 */
[----:B------:R-:W-:Y:S01]  /*07e0*/  ISETP.LT.U32.AND P2, PT, R12, UR9, !P2 ;  /* 0x000000090c007c0c */ /* 0x000fe2000d741070 */
[----:B--2---:R-:W-:Y:S01]  /*07f0*/  ULEA UR8, UR6, UR5, 0x18 ;  /* 0x0000000506087291 */ /* 0x004fe2000f8ec0ff */
[----:B------:R-:W-:Y:S02]  /*0800*/  P2R R24, PR, RZ, 0x1 ;  /* 0x00000001ff187803 */ /* 0x000fe40000000000 */
[----:B0-----:R-:W-:-:S09]  /*0810*/  UMOV UR5, URZ ;  /* 0x000000ff00057c82 */ /* 0x001fd20008000000 */
.L_x_20:
[----:B------:R-:W0:Y:S01]  /*0820*/  S2UR UR9, SR_CgaCtaId ;  /* 0x00000000000979c3 */ /* 0x000e220000008800 */
[----:B------:R-:W-:Y:S01]  /*0830*/  ISETP.NE.AND P0, PT, R24, RZ, PT ;  /* 0x000000ff1800720c */ /* 0x000fe20003f05270 */
[----:B------:R-:W-:Y:S01]  /*0840*/  UMOV UR6, 0x400 ;  /* 0x0000040000067882 */ /* 0x000fe20000000000 */
[----:B------:R-:W-:Y:S01]  /*0850*/  BSSY.RECONVERGENT B0, `(.L_x_12) ;  /* 0x0000010000007945 */ /* 0x000fe20003800200 */
[----:B0-----:R-:W-:Y:S02]  /*0860*/  ULEA UR6, UR9, UR6, 0x18 ;  /* 0x0000000609067291 */ /* 0x001fe4000f8ec0ff */
[----:B------:R-:W-:Y:S02]  /*0870*/  ULEA UR9, UR5, UR8, 0x7 ;  /* 0x0000000805097291 */ /* 0x000fe4000f8e38ff */
[----:B------:R-:W-:-:S06]  /*0880*/  ULEA UR6, UR5, UR6, 0x2 ;  /* 0x0000000605067291 */ /* 0x000fcc000f8e10ff */
[----:B------:R-:W-:Y:S01]  /*0890*/  LEA R12, R9, UR6, 0x7 ;  /* 0x00000006090c7c11 */ /* 0x000fe2000f8e38ff */
[----:B------:R-:W-:Y:S06]  /*08a0*/  @P0 BRA `(.L_x_13) ;  /* 0x0000000000280947 */ /* 0x000fec0003800000 */
[----:B------:R-:W-:Y:S01]  /*08b0*/  LEA R13, R10, UR9, 0x4 ;  /* 0x000000090a0d7c11 */ /* 0x000fe2000f8e20ff */
[----:B------:R-:W-:Y:S04]  /*08c0*/  LDS R16, [R12] ;  /* 0x000000000c107984 */ /* 0x000fe80000000800 */
[----:B------:R-:W0:Y:S04]  /*08d0*/  @P3 LDS R14, [R13] ;  /* 0x000000000d0e3984 */ /* 0x000e280000000800 */
[----:B------:R-:W1:Y:S04]  /*08e0*/  @P2 LDS R18, [R13+0x4] ;  /* 0x000004000d122984 */ /* 0x000e680000000800 */
[----:B------:R-:W2:Y:S04]  /*08f0*/  @P5 LDS R20, [R13+0x8] ;  /* 0x000008000d145984 */ /* 0x000ea80000000800 */
[----:B------:R-:W4:Y:S01]  /*0900*/  @P4 LDS R22, [R13+0xc] ;  /* 0x00000c000d164984 */ /* 0x000f220000000800 */
[C---:B0-----:R-:W-:Y:S01]  /*0910*/  @P3 FFMA R27, R16.reuse, R14, R27 ;  /* 0x0000000e101b3223 */ /* 0x041fe2000000001b */
[C---:B-1----:R-:W-:Y:S01]  /*0920*/  @P2 FFMA R19, R16.reuse, R18, R19 ;  /* 0x0000001210132223 */ /* 0x042fe20000000013 */
[C---:B--2---:R-:W-:Y:S01]  /*0930*/  @P5 FFMA R17, R16.reuse, R20, R17 ;  /* 0x0000001410115223 */ /* 0x044fe20000000011 */
[----:B----4-:R-:W-:-:S07]  /*0940*/  @P4 FFMA R15, R16, R22, R15 ;  /* 0x00000016100f4223 */ /* 0x010fce000000000f */
.L_x_13:
[----:B---3--:R-:W-:Y:S05]  /*0950*/  BSYNC.RECONVERGENT B0 ;  /* 0x0000000000007941 */ /* 0x008fea0003800200 */
.L_x_12:
[----:B------:R-:W-:Y:S01]  /*0960*/  LEA R13, R9, UR12, 0x2 ;  /* 0x0000000c090d7c11 */ /* 0x000fe2000f8e10ff */
[----:B------:R-:W-:Y:S04]  /*0970*/  BSSY.RECONVERGENT B0, `(.L_x_14) ;  /* 0x0000018000007945 */ /* 0x000fe80003800200 */
[C---:B------:R-:W-:Y:S02]  /*0980*/  VIADD R14, R13.reuse, 0x1 ;  /* 0x000000010d0e7836 */ /* 0x040fe40000000000 */
[C---:B------:R-:W-:Y:S01]  /*0990*/  VIADD R16, R13.reuse, 0x2 ;  /* 0x000000020d107836 */ /* 0x040fe20000000000 */
[----:B------:R-:W-:Y:S02]  /*09a0*/  IADD3 R13, PT, PT, R13, 0x3, RZ ;  /* 0x000000030d0d7810 */ /* 0x000fe40007ffe0ff */
[----:B------:R-:W-:-:S02]  /*09b0*/  ISETP.GE.U32.AND P6, PT, R14, UR17, PT ;  /* 0x000000110e007c0c */ /* 0x000fc4000bfc6070 */
[----:B------:R-:W-:Y:S02]  /*09c0*/  ISETP.GE.U32.AND P1, PT, R16, UR17, PT ;  /* 0x0000001110007c0c */ /* 0x000fe4000bf26070 */
[----:B------:R-:W-:Y:S02]  /*09d0*/  ISETP.GT.U32.OR P6, PT, R9, 0x7, P6 ;  /* 0x000000070900780c */ /* 0x000fe400037c4470 */
[----:B------:R-:W-:Y:S02]  /*09e0*/  ISETP.GE.U32.AND P0, PT, R13, UR17, PT ;  /* 0x000000110d007c0c */ /* 0x000fe4000bf06070 */
[C---:B------:R-:W-:Y:S02]  /*09f0*/  ISETP.GT.U32.OR P1, PT, R9.reuse, 0x7, P1 ;  /* 0x000000070900780c */ /* 0x040fe40000f24470 */
[----:B------:R-:W-:-:S07]  /*0a00*/  ISETP.GT.U32.OR P0, PT, R9, 0x7, P0 ;  /* 0x000000070900780c */ /* 0x000fce0000704470 */
[----:B------:R-:W-:Y:S06]  /*0a10*/  @P6 BRA `(.L_x_15) ;  /* 0x0000000000346947 */ /* 0x000fec0003800000 */
[C---:B------:R-:W-:Y:S01]  /*0a20*/  @P3 LEA R14, R10.reuse, UR9, 0x4 ;  /* 0x000000090a0e3c11 */ /* 0x040fe2000f8e20ff */
[----:B------:R-:W-:Y:S01]  /*0a30*/  LDS R16, [R12+0x20] ;  /* 0x000020000c107984 */ /* 0x000fe20000000800 */
[C---:B------:R-:W-:Y:S02]  /*0a40*/  @P2 LEA R18, R10.reuse, UR9, 0x4 ;  /* 0x000000090a122c11 */ /* 0x040fe4000f8e20ff */
[C---:B------:R-:W-:Y:S02]  /*0a50*/  @P5 LEA R20, R10.reuse, UR9, 0x4 ;  /* 0x000000090a145c11 */ /* 0x040fe4000f8e20ff */
[----:B------:R-:W-:Y:S01]  /*0a60*/  @P4 LEA R22, R10, UR9, 0x4 ;  /* 0x000000090a164c11 */ /* 0x000fe2000f8e20ff */
[----:B------:R-:W0:Y:S04]  /*0a70*/  @P3 LDS R14, [R14] ;  /* 0x000000000e0e3984 */ /* 0x000e280000000800 */
[----:B------:R-:W1:Y:S04]  /*0a80*/  @P2 LDS R18, [R18+0x4] ;  /* 0x0000040012122984 */ /* 0x000e680000000800 */
[----:B------:R-:W2:Y:S04]  /*0a90*/  @P5 LDS R20, [R20+0x8] ;  /* 0x0000080014145984 */ /* 0x000ea80000000800 */
[----:B------:R-:W3:Y:S01]  /*0aa0*/  @P4 LDS R22, [R22+0xc] ;  /* 0x00000c0016164984 */ /* 0x000ee20000000800 */
[C---:B0-----:R-:W-:Y:S01]  /*0ab0*/  @P3 FFMA R25, R16.reuse, R14, R25 ;  /* 0x0000000e10193223 */ /* 0x041fe20000000019 */
[C---:B-1----:R-:W-:Y:S01]  /*0ac0*/  @P2 FFMA R23, R16.reuse, R18, R23 ;  /* 0x0000001210172223 */ /* 0x042fe20000000017 */
[C---:B--2---:R-:W-:Y:S01]  /*0ad0*/  @P5 FFMA R21, R16.reuse, R20, R21 ;  /* 0x0000001410155223 */ /* 0x044fe20000000015 */
[----:B---3--:R-:W-:-:S07]  /*0ae0*/  @P4 FFMA R11, R16, R22, R11 ;  /* 0x00000016100b4223 */ /* 0x008fce000000000b */
.L_x_15:
[----:B------:R-:W-:Y:S05]  /*0af0*/  BSYNC.RECONVERGENT B0 ;  /* 0x0000000000007941 */ /* 0x000fea0003800200 */
.L_x_14:
[----:B------:R-:W-:Y:S04]  /*0b00*/  BSSY.RECONVERGENT B0, `(.L_x_16) ;  /* 0x000000f000007945 */ /* 0x000fe80003800200 */
[----:B------:R-:W-:Y:S05]  /*0b10*/  @P1 BRA `(.L_x_17) ;  /* 0x0000000000341947 */ /* 0x000fea0003800000 */
        /* <DEDUP_REMOVED lines=9> */
[----:B0-----:R-:W-:Y:S01]  /*0bb0*/  @P3 FFMA R8, R13, R14, R8 ;  /* 0x0000000e0d083223 */ /* 0x001fe20000000008 */
[C---:B-1----:R-:W-:Y:S01]  /*0bc0*/  @P2 FFMA R7, R14.reuse, R16, R7 ;  /* 0x000000100e072223 */ /* 0x042fe20000000007 */
[C---:B--2---:R-:W-:Y:S01]  /*0bd0*/  @P5 FFMA R6, R14.reuse, R29, R6 ;  /* 0x0000001d0e065223 */ /* 0x044fe20000000006 */
[----:B---3--:R-:W-:-:S07]  /*0be0*/  @P4 FFMA R5, R14, R20, R5 ;  /* 0x000000140e054223 */ /* 0x008fce0000000005 */
.L_x_17:
[----:B------:R-:W-:Y:S05]  /*0bf0*/  BSYNC.RECONVERGENT B0 ;  /* 0x0000000000007941 */ /* 0x000fea0003800200 */
.L_x_16:
        /* <DEDUP_REMOVED lines=15> */
.L_x_19:
[----:B------:R-:W-:Y:S05]  /*0cf0*/  BSYNC.RECONVERGENT B0 ;  /* 0x0000000000007941 */ /* 0x000fea0003800200 */
.L_x_18:
[----:B------:R-:W-:Y:S02]  /*0d00*/  UIADD3 UR6, UPT, UPT, UR5, 0x1, URZ ;  /* 0x0000000105067890 */ /* 0x000fe4000fffe0ff */
[----:B------:R-:W-:Y:S02]  /*0d10*/  IMAD.U32 R12, RZ, RZ, UR5 ;  /* 0x00000005ff0c7e24 */ /* 0x000fe4000f8e00ff */
[----:B------:R-:W-:-:S03]  /*0d20*/  UIADD3 UR9, UPT, UPT, UR6, UR4, URZ ;  /* 0x0000000406097290 */ /* 0x000fc6000fffe0ff */
[----:B------:R-:W-:Y:S01]  /*0d30*/  ISETP.LT.U32.AND P1, PT, R12, 0x7, PT ;  /* 0x000000070c00780c */ /* 0x000fe20003f21070 */
[----:B------:R-:W-:Y:S01]  /*0d40*/  UMOV UR5, UR6 ;  /* 0x0000000600057c82 */ /* 0x000fe20008000000 */
[----:B------:R-:W-:-:S06]  /*0d50*/  UISETP.GE.U32.AND UP0, UPT, UR9, UR7, UPT ;  /* 0x000000070900728c */ /* 0x000fcc000bf06070 */
[----:B------:R-:W-:-:S13]  /*0d60*/  PLOP3.LUT P0, PT, PT, PT, UP0, 0x80, 0x8 ;  /* 0x000000000008781c */ /* 0x000fda0003f0f008 */
[----:B------:R-:W-:Y:S05]  /*0d70*/  @!P0 BRA P1, `(.L_x_20) ;  /* 0xfffffff800a88947 */ /* 0x000fea000083ffff */
.L_x_11:
[----:B------:R-:W-:Y:S01]  /*0d80*/  BAR.SYNC.DEFER_BLOCKING 0x0 ;  /* 0x0000000000007b1d */ /* 0x000fe20000010000 */
[----:B------:R-:W-:-:S04]  /*0d90*/  UIADD3 UR4, UPT, UPT, UR4, 0x8, URZ ;  /* 0x0000000804047890 */ /* 0x000fc8000fffe0ff */
[----:B------:R-:W-:-:S09]  /*0da0*/  UISETP.GE.AND UP0, UPT, UR4, UR7, UPT ;  /* 0x000000070400728c */ /* 0x000fd2000bf06270 */
[----:B------:R-:W-:Y:S05]  /*0db0*/  BRA.U !UP0, `(.L_x_21) ;  /* 0xfffffff5081c7547 */ /* 0x000fea000b83ffff */
.L_x_0:
[----:B------:R-:W2:Y:S01]  /*0dc0*/  LDCU UR4, c[0x0][0x398] ;  /* 0x00007300ff0477ac */ /* 0x000ea20008000800 */
[----:B0---4-:R-:W-:Y:S01]  /*0dd0*/  IMAD.U32 R12, RZ, RZ, UR14 ;  /* 0x0000000eff0c7e24 */ /* 0x011fe2000f8e00ff */
[----:B------:R-:W-:Y:S01]  /*0de0*/  BSSY.RECONVERGENT B0, `(.L_x_22) ;  /* 0x0000019000007945 */ /* 0x000fe20003800200 */
[----:B------:R-:W-:Y:S02]  /*0df0*/  IMAD.U32 R13, RZ, RZ, UR13 ;  /* 0x0000000dff0d7e24 */ /* 0x000fe4000f8e00ff */
[----:B---3--:R-:W-:Y:S02]  /*0e00*/  IMAD R9, R12, 0x8, R9 ;  /* 0x000000080c097824 */ /* 0x008fe400078e0209 */
[----:B-1----:R-:W-:-:S03]  /*0e10*/  IMAD R10, R13, 0x8, R10 ;  /* 0x000000080d0a7824 */ /* 0x002fc600078e020a */
[----:B------:R-:W-:Y:S02]  /*0e20*/  SHF.L.U32 R9, R9, 0x2, RZ ;  /* 0x0000000209097819 */ /* 0x000fe400000006ff */
[----:B------:R-:W-:-:S03]  /*0e30*/  SHF.L.U32 R10, R10, 0x2, RZ ;  /* 0x000000020a0a7819 */ /* 0x000fc600000006ff */
[C---:B------:R-:W-:Y:S01]  /*0e40*/  VIADD R29, R9.reuse, 0x1 ;  /* 0x00000001091d7836 */ /* 0x040fe20000000000 */
[----:B--2---:R-:W-:-:S04]  /*0e50*/  ISETP.GE.U32.AND P0, PT, R9, UR4, PT ;  /* 0x0000000409007c0c */ /* 0x004fc8000bf06070 */
[----:B------:R-:W-:-:S09]  /*0e60*/  ISETP.GE.U32.AND P4, PT, R29, UR4, PT ;  /* 0x000000041d007c0c */ /* 0x000fd2000bf86070 */
[----:B------:R-:W-:Y:S05]  /*0e70*/  @P0 BRA `(.L_x_23) ;  /* 0x00000000003c0947 */ /* 0x000fea0003800000 */
[----:B------:R-:W0:Y:S01]  /*0e80*/  LDCU UR5, c[0x0][0x39c] ;  /* 0x00007380ff0577ac */ /* 0x000e220008000800 */
[----:B------:R-:W1:Y:S01]  /*0e90*/  LDC.64 R12, c[0x0][0x390] ;  /* 0x0000e400ff0c7b82 */ /* 0x000e620000000a00 */
[C---:B------:R-:W-:Y:S02]  /*0ea0*/  VIADD R14, R10.reuse, 0x1 ;  /* 0x000000010a0e7836 */ /* 0x040fe40000000000 */
[C---:B------:R-:W-:Y:S02]  /*0eb0*/  VIADD R16, R10.reuse, 0x2 ;  /* 0x000000020a107836 */ /* 0x040fe40000000000 */
[C---:B------:R-:W-:Y:S01]  /*0ec0*/  VIADD R18, R10.reuse, 0x3 ;  /* 0x000000030a127836 */ /* 0x040fe20000000000 */
[----:B0-----:R-:W-:Y:S02]  /*0ed0*/  ISETP.GE.U32.AND P0, PT, R10, UR5, PT ;  /* 0x000000050a007c0c */ /* 0x001fe4000bf06070 */
[----:B------:R-:W-:Y:S01]  /*0ee0*/  ISETP.GE.U32.AND P1, PT, R14, UR5, PT ;  /* 0x000000050e007c0c */ /* 0x000fe2000bf26070 */
[----:B------:R-:W-:Y:S01]  /*0ef0*/  IMAD R14, R9, UR5, R10 ;  /* 0x00000005090e7c24 */ /* 0x000fe2000f8e020a */
[----:B------:R-:W-:-:S02]  /*0f00*/  ISETP.GE.U32.AND P2, PT, R16, UR5, PT ;  /* 0x0000000510007c0c */ /* 0x000fc4000bf46070 */
[----:B------:R-:W-:Y:S01]  /*0f10*/  ISETP.GE.U32.AND P3, PT, R18, UR5, PT ;  /* 0x0000000512007c0c */ /* 0x000fe2000bf66070 */
[----:B-1----:R-:W-:-:S06]  /*0f20*/  IMAD.WIDE.U32 R12, R14, 0x4, R12 ;  /* 0x000000040e0c7825 */ /* 0x002fcc00078e000c */
[----:B------:R0:W-:Y:S04]  /*0f30*/  @!P0 STG.E desc[UR10][R12.64], R27 ;  /* 0x0000001b0c008986 */ /* 0x0001e8000c10190a */
[----:B------:R0:W-:Y:S04]  /*0f40*/  @!P1 STG.E desc[UR10][R12.64+0x4], R19 ;  /* 0x000004130c009986 */ /* 0x0001e8000c10190a */
[----:B------:R0:W-:Y:S04]  /*0f50*/  @!P2 STG.E desc[UR10][R12.64+0x8], R17 ;  /* 0x000008110c00a986 */ /* 0x0001e8000c10190a */
[----:B------:R0:W-:Y:S02]  /*0f60*/  @!P3 STG.E desc[UR10][R12.64+0xc], R15 ;  /* 0x00000c0f0c00b986 */ /* 0x0001e4000c10190a */
.L_x_23:
[----:B------:R-:W-:Y:S05]  /*0f70*/  BSYNC.RECONVERGENT B0 ;  /* 0x0000000000007941 */ /* 0x000fea0003800200 */
.L_x_22:
[----:B------:R-:W-:Y:S04]  /*0f80*/  BSSY.RECONVERGENT B0, `(.L_x_24) ;  /* 0x000001a000007945 */ /* 0x000fe80003800200 */
[----:B------:R-:W-:Y:S05]  /*0f90*/  @P4 BRA `(.L_x_25) ;  /* 0x0000000000604947 */ /* 0x000fea0003800000 */
[----:B------:R-:W1:Y:S01]  /*0fa0*/  LDCU UR5, c[0x0][0x39c] ;  /* 0x00007380ff0577ac */ /* 0x000e620008000800 */
[C---:B------:R-:W-:Y:S01]  /*0fb0*/  IADD3 R22, PT, PT, R10.reuse, 0x1, RZ ;  /* 0x000000010a167810 */ /* 0x040fe20007ffe0ff */
[C---:B------:R-:W-:Y:S02]  /*0fc0*/  VIADD R20, R10.reuse, 0x2 ;  /* 0x000000020a147836 */ /* 0x040fe40000000000 */
[C---:B------:R-:W-:Y:S01]  /*0fd0*/  VIADD R24, R10.reuse, 0x3 ;  /* 0x000000030a187836 */ /* 0x040fe20000000000 */
[----:B-1----:R-:W-:Y:S02]  /*0fe0*/  ISETP.GE.U32.AND P0, PT, R10, UR5, PT ;  /* 0x000000050a007c0c */ /* 0x002fe4000bf06070 */
[----:B------:R-:W-:Y:S02]  /*0ff0*/  ISETP.GE.U32.AND P1, PT, R22, UR5, PT ;  /* 0x0000000516007c0c */ /* 0x000fe4000bf26070 */
[----:B------:R-:W-:Y:S02]  /*1000*/  ISETP.GE.U32.AND P2, PT, R20, UR5, PT ;  /* 0x0000000514007c0c */ /* 0x000fe4000bf46070 */
[----:B------:R-:W-:-:S07]  /*1010*/  ISETP.GE.U32.AND P3, PT, R24, UR5, PT ;  /* 0x0000000518007c0c */ /* 0x000fce000bf66070 */
[----:B0-----:R-:W0:Y:S02]  /*1020*/  @!P0 LDC.64 R12, c[0x0][0x390] ;  /* 0x0000e400ff0c8b82 */ /* 0x001e240000000a00 */
[C---:B------:R-:W-:Y:S02]  /*1030*/  @!P1 IMAD R22, R29.reuse, UR5, R22 ;  /* 0x000000051d169c24 */ /* 0x040fe4000f8e0216 */
[C---:B------:R-:W-:Y:S02]  /*1040*/  @!P2 IMAD R20, R29.reuse, UR5, R20 ;  /* 0x000000051d14ac24 */ /* 0x040fe4000f8e0214 */
[C---:B------:R-:W-:Y:S02]  /*1050*/  @!P3 IMAD R27, R29.reuse, UR5, R24 ;  /* 0x000000051d1bbc24 */ /* 0x040fe4000f8e0218 */
[----:B------:R-:W1:Y:S01]  /*1060*/  @!P1 LDC.64 R18, c[0x0][0x390] ;  /* 0x0000e400ff129b82 */ /* 0x000e620000000a00 */
[----:B------:R-:W-:-:S07]  /*1070*/  @!P0 IMAD R29, R29, UR5, R10 ;  /* 0x000000051d1d8c24 */ /* 0x000fce000f8e020a */
[----:B------:R-:W2:Y:S08]  /*1080*/  @!P2 LDC.64 R16, c[0x0][0x390] ;  /* 0x0000e400ff10ab82 */ /* 0x000eb00000000a00 */
[----:B------:R-:W3:Y:S01]  /*1090*/  @!P3 LDC.64 R14, c[0x0][0x390] ;  /* 0x0000e400ff0ebb82 */ /* 0x000ee20000000a00 */
[----:B0-----:R-:W-:-:S05]  /*10a0*/  @!P0 IMAD.WIDE.U32 R12, R29, 0x4, R12 ;  /* 0x000000041d0c8825 */ /* 0x001fca00078e000c */
[----:B------:R4:W-:Y:S01]  /*10b0*/  @!P0 STG.E desc[UR10][R12.64], R25 ;  /* 0x000000190c008986 */ /* 0x0009e2000c10190a */
[----:B-1----:R-:W-:-:S05]  /*10c0*/  @!P1 IMAD.WIDE.U32 R18, R22, 0x4, R18 ;  /* 0x0000000416129825 */ /* 0x002fca00078e0012 */
[----:B------:R4:W-:Y:S01]  /*10d0*/  @!P1 STG.E desc[UR10][R18.64], R23 ;  /* 0x0000001712009986 */ /* 0x0009e2000c10190a */
[----:B--2---:R-:W-:-:S05]  /*10e0*/  @!P2 IMAD.WIDE.U32 R16, R20, 0x4, R16 ;  /* 0x000000041410a825 */ /* 0x004fca00078e0010 */
[----:B------:R4:W-:Y:S01]  /*10f0*/  @!P2 STG.E desc[UR10][R16.64], R21 ;  /* 0x000000151000a986 */ /* 0x0009e2000c10190a */
[----:B---3--:R-:W-:-:S05]  /*1100*/  @!P3 IMAD.WIDE.U32 R14, R27, 0x4, R14 ;  /* 0x000000041b0eb825 */ /* 0x008fca00078e000e */
[----:B------:R4:W-:Y:S02]  /*1110*/  @!P3 STG.E desc[UR10][R14.64], R11 ;  /* 0x0000000b0e00b986 */ /* 0x0009e4000c10190a */
.L_x_25:
[----:B------:R-:W-:Y:S05]  /*1120*/  BSYNC.RECONVERGENT B0 ;  /* 0x0000000000007941 */ /* 0x000fea0003800200 */
.L_x_24:
[C---:B----4-:R-:W-:Y:S01]  /*1130*/  IADD3 R11, PT, PT, R9.reuse, 0x2, RZ ;  /* 0x00000002090b7810 */ /* 0x050fe20007ffe0ff */
[----:B------:R-:W-:Y:S01]  /*1140*/  VIADD R9, R9, 0x3 ;  /* 0x0000000309097836 */ /* 0x000fe20000000000 */
[----:B------:R-:W-:Y:S02]  /*1150*/  BSSY.RECONVERGENT B0, `(.L_x_26) ;  /* 0x0000015000007945 */ /* 0x000fe40003800200 */
[----:B------:R-:W-:Y:S02]  /*1160*/  ISETP.GE.U32.AND P0, PT, R11, UR4, PT ;  /* 0x000000040b007c0c */ /* 0x000fe4000bf06070 */
[----:B------:R-:W-:-:S11]  /*1170*/  ISETP.GE.U32.AND P1, PT, R9, UR4, PT ;  /* 0x0000000409007c0c */ /* 0x000fd6000bf26070 */
[----:B------:R-:W-:Y:S05]  /*1180*/  @P0 BRA `(.L_x_27) ;  /* 0x0000000000440947 */ /* 0x000fea0003800000 */
[----:B------:R-:W1:Y:S01]  /*1190*/  LDCU UR5, c[0x0][0x39c] ;  /* 0x00007380ff0577ac */ /* 0x000e620008000800 */
[----:B0-----:R-:W0:Y:S01]  /*11a0*/  LDC.64 R12, c[0x0][0x390] ;  /* 0x0000e400ff0c7b82 */ /* 0x001e220000000a00 */
[C---:B------:R-:W-:Y:S01]  /*11b0*/  VIADD R15, R10.reuse, 0x1 ;  /* 0x000000010a0f7836 */ /* 0x040fe20000000000 */
[C---:B------:R-:W-:Y:S01]  /*11c0*/  IADD3 R14, PT, PT, R10.reuse, 0x2, RZ ;  /* 0x000000020a0e7810 */ /* 0x040fe20007ffe0ff */
[C---:B------:R-:W-:Y:S01]  /*11d0*/  VIADD R16, R10.reuse, 0x3 ;  /* 0x000000030a107836 */ /* 0x040fe20000000000 */
[----:B-1----:R-:W-:Y:S02]  /*11e0*/  ISETP.GE.U32.AND P0, PT, R10, UR5, PT ;  /* 0x000000050a007c0c */ /* 0x002fe4000bf06070 */
[----:B------:R-:W-:Y:S01]  /*11f0*/  ISETP.GE.U32.AND P2, PT, R15, UR5, PT ;  /* 0x000000050f007c0c */ /* 0x000fe2000bf46070 */
[C---:B------:R-:W-:Y:S01]  /*1200*/  IMAD R15, R11.reuse, UR5, R10 ;  /* 0x000000050b0f7c24 */ /* 0x040fe2000f8e020a */
[----:B------:R-:W-:Y:S01]  /*1210*/  ISETP.GE.U32.AND P3, PT, R14, UR5, PT ;  /* 0x000000050e007c0c */ /* 0x000fe2000bf66070 */
[----:B------:R-:W-:Y:S01]  /*1220*/  IMAD R11, R11, UR5, R14 ;  /* 0x000000050b0b7c24 */ /* 0x000fe2000f8e020e */
[----:B------:R-:W-:Y:S01]  /*1230*/  ISETP.GE.U32.AND P4, PT, R16, UR5, PT ;  /* 0x0000000510007c0c */ /* 0x000fe2000bf86070 */
[----:B0-----:R-:W-:-:S04]  /*1240*/  IMAD.WIDE.U32 R14, R15, 0x4, R12 ;  /* 0x000000040f0e7825 */ /* 0x001fc800078e000c */
[----:B------:R-:W-:Y:S02]  /*1250*/  IMAD.WIDE.U32 R12, R11, 0x4, R12 ;  /* 0x000000040b0c7825 */ /* 0x000fe400078e000c */
[----:B------:R1:W-:Y:S04]  /*1260*/  @!P0 STG.E desc[UR10][R14.64], R8 ;  /* 0x000000080e008986 */ /* 0x0003e8000c10190a */
[----:B------:R1:W-:Y:S04]  /*1270*/  @!P2 STG.E desc[UR10][R14.64+0x4], R7 ;  /* 0x000004070e00a986 */ /* 0x0003e8000c10190a */
[----:B------:R1:W-:Y:S04]  /*1280*/  @!P3 STG.E desc[UR10][R12.64], R6 ;  /* 0x000000060c00b986 */ /* 0x0003e8000c10190a */
[----:B------:R1:W-:Y:S02]  /*1290*/  @!P4 STG.E desc[UR10][R12.64+0x4], R5 ;  /* 0x000004050c00c986 */ /* 0x0003e4000c10190a */
.L_x_27:
[----:B------:R-:W-:Y:S05]  /*12a0*/  BSYNC.RECONVERGENT B0 ;  /* 0x0000000000007941 */ /* 0x000fea0003800200 */
.L_x_26:
[----:B------:R-:W-:Y:S05]  /*12b0*/  @P1 EXIT ;  /* 0x000000000000194d */ /* 0x000fea0003800000 */
[----:B------:R-:W2:Y:S01]  /*12c0*/  LDCU UR4, c[0x0][0x39c] ;  /* 0x00007380ff0477ac */ /* 0x000ea20008000800 */
[C---:B-1----:R-:W-:Y:S01]  /*12d0*/  VIADD R8, R10.reuse, 0x1 ;  /* 0x000000010a087836 */ /* 0x042fe20000000000 */
[C---:B------:R-:W-:Y:S02]  /*12e0*/  IADD3 R16, PT, PT, R10.reuse, 0x2, RZ ;  /* 0x000000020a107810 */ /* 0x040fe40007ffe0ff */
[----:B--2---:R-:W-:Y:S02]  /*12f0*/  ISETP.GE.U32.AND P0, PT, R10, UR4, PT ;  /* 0x000000040a007c0c */ /* 0x004fe4000bf06070 */
[----:B------:R-:W-:Y:S02]  /*1300*/  ISETP.GE.U32.AND P1, PT, R8, UR4, PT ;  /* 0x0000000408007c0c */ /* 0x000fe4000bf26070 */
[----:B------:R-:W-:-:S09]  /*1310*/  ISETP.GE.U32.AND P2, PT, R16, UR4, PT ;  /* 0x0000000410007c0c */ /* 0x000fd2000bf46070 */
[----:B0-----:R-:W0:Y:S01]  /*1320*/  @!P0 LDC.64 R14, c[0x0][0x390] ;  /* 0x0000e400ff0e8b82 */ /* 0x001e220000000a00 */
[C---:B------:R-:W-:Y:S02]  /*1330*/  @!P0 IMAD R5, R9.reuse, UR4, R10 ;  /* 0x0000000409058c24 */ /* 0x040fe4000f8e020a */
[----:B------:R-:W-:Y:S02]  /*1340*/  VIADD R10, R10, 0x3 ;  /* 0x000000030a0a7836 */ /* 0x000fe40000000000 */
[C---:B------:R-:W-:Y:S02]  /*1350*/  @!P1 IMAD R11, R9.reuse, UR4, R8 ;  /* 0x00000004090b9c24 */ /* 0x040fe4000f8e0208 */
[----:B------:R-:W-:Y:S01]  /*1360*/  @!P2 IMAD R17, R9, UR4, R16 ;  /* 0x000000040911ac24 */ /* 0x000fe2000f8e0210 */
[----:B------:R-:W1:Y:S01]  /*1370*/  @!P1 LDC.64 R12, c[0x0][0x390] ;  /* 0x0000e400ff0c9b82 */ /* 0x000e620000000a00 */
[----:B------:R-:W-:-:S07]  /*1380*/  ISETP.GE.U32.AND P3, PT, R10, UR4, PT ;  /* 0x000000040a007c0c */ /* 0x000fce000bf66070 */
[----:B------:R-:W2:Y:S01]  /*1390*/  @!P2 LDC.64 R6, c[0x0][0x390] ;  /* 0x0000e400ff06ab82 */ /* 0x000ea20000000a00 */
[----:B0-----:R-:W-:-:S05]  /*13a0*/  @!P0 IMAD.WIDE.U32 R14, R5, 0x4, R14 ;  /* 0x00000004050e8825 */ /* 0x001fca00078e000e */
[----:B------:R0:W-:Y:S01]  /*13b0*/  @!P0 STG.E desc[UR10][R14.64], R4 ;  /* 0x000000040e008986 */ /* 0x0001e2000c10190a */
[----:B-1----:R-:W-:-:S05]  /*13c0*/  @!P1 IMAD.WIDE.U32 R12, R11, 0x4, R12 ;  /* 0x000000040b0c9825 */ /* 0x002fca00078e000c */
[----:B------:R0:W-:Y:S01]  /*13d0*/  @!P1 STG.E desc[UR10][R12.64], R3 ;  /* 0x000000030c009986 */ /* 0x0001e2000c10190a */
[----:B--2---:R-:W-:-:S05]  /*13e0*/  @!P2 IMAD.WIDE.U32 R6, R17, 0x4, R6 ;  /* 0x000000041106a825 */ /* 0x004fca00078e0006 */
[----:B------:R0:W-:Y:S01]  /*13f0*/  @!P2 STG.E desc[UR10][R6.64], R2 ;  /* 0x000000020600a986 */ /* 0x0001e2000c10190a */
[----:B------:R-:W-:Y:S05]  /*1400*/  @P3 EXIT ;  /* 0x000000000000394d */ /* 0x000fea0003800000 */
[----:B0-----:R-:W0:Y:S01]  /*1410*/  LDC.64 R2, c[0x0][0x390] ;  /* 0x0000e400ff027b82 */ /* 0x001e220000000a00 */
[----:B------:R-:W-:-:S04]  /*1420*/  IMAD R9, R9, UR4, R10 ;  /* 0x0000000409097c24 */ /* 0x000fc8000f8e020a */
[----:B0-----:R-:W-:-:S05]  /*1430*/  IMAD.WIDE.U32 R2, R9, 0x4, R2 ;  /* 0x0000000409027825 */ /* 0x001fca00078e0002 */
[----:B------:R-:W-:Y:S01]  /*1440*/  STG.E desc[UR10][R2.64], R0 ;  /* 0x0000000002007986 */ /* 0x000fe2000c10190a */
[----:B------:R-:W-:Y:S05]  /*1450*/  EXIT ;  /* 0x000000000000794d */ /* 0x000fea0003800000 */
.L_x_28:
[----:B------:R-:W-:-:S00]  /*1460*/  BRA `(.L_x_28) ;  /* 0xfffffffc00fc7947 */ /* 0x000fc0000383ffff */
[----:B------:R-:W-:-:S00]  /*1470*/  NOP ;  /* 0x0000000000007918 */ /* 0x000fc00000000000 */
        /* <DEDUP_REMOVED lines=8> */
.L_x_148:


//--------------------- .text._Z15matmul_2d_tiledILi32ELi64ELi8ELi4ELi8EEvPKfS1_Pfiii --------------------------
	.section	.text._Z15matmul_2d_tiledILi32ELi64ELi8ELi4ELi8EEvPKfS1_Pfiii,"ax",@progbits
	.align	128
        .global         _Z15matmul_2d_tiledILi32ELi64ELi8ELi4ELi8EEvPKfS1_Pfiii
        .type           _Z15matmul_2d_tiledILi32ELi64ELi8ELi4ELi8EEvPKfS1_Pfiii,@function
        .size           _Z15matmul_2d_tiledILi32ELi64ELi8ELi4ELi8EEvPKfS1_Pfiii,(.L_x_149 - _Z15matmul_2d_tiledILi32ELi64ELi8ELi4ELi8EEvPKfS1_Pfiii)
        .other          _Z15matmul_2d_tiledILi32ELi64ELi8ELi4ELi8EEvPKfS1_Pfiii,@"STO_CUDA_ENTRY STV_DEFAULT"
_Z15matmul_2d_tiledILi32ELi64ELi8ELi4ELi8EEvPKfS1_Pfiii:
.text._Z15matmul_2d_tiledILi32ELi64ELi8ELi4ELi8EEvPKfS1_Pfiii:
[----:B------:R-:W-:Y:S01]  /*0000*/  LDC R1, c[0x0][0x37c] ;  /* 0x0000df00ff017b82 */ /* 0x000fe20000000800 */
[----:B------:R-:W0:Y:S07]  /*0010*/  LDCU UR4, c[0x0][0x3a0] ;  /* 0x00007400ff0477ac */ /* 0x000e2e0008000800 */
[----:B------:R-:W1:Y:S01]  /*0020*/  S2UR UR14, SR_CTAID.X ;  /* 0x00000000000e79c3 */ /* 0x000e620000002500 */
[----:B------:R-:W2:Y:S01]  /*0030*/  S2R R24, SR_TID.X ;  /* 0x0000000000187919 */ /* 0x000ea20000002100 */
[----:B------:R-:W-:Y:S01]  /*0040*/  HFMA2 R41, -RZ, RZ, 0, 0 ;  /* 0x00000000ff297431 */ /* 0x000fe200000001ff */
[----:B------:R-:W-:-:S02]  /*0050*/  CS2R R28, SRZ ;  /* 0x00000000001c7805 */ /* 0x000fc4000001ff00 */
[----:B------:R-:W-:Y:S01]  /*0060*/  CS2R R26, SRZ ;  /* 0x00000000001a7805 */ /* 0x000fe2000001ff00 */
[----:B------:R-:W3:Y:S01]  /*0070*/  S2R R25, SR_TID.Y ;  /* 0x0000000000197919 */ /* 0x000ee20000002200 */
[----:B------:R-:W-:Y:S02]  /*0080*/  CS2R R20, SRZ ;  /* 0x0000000000147805 */ /* 0x000fe4000001ff00 */
[----:B------:R-:W-:Y:S01]  /*0090*/  CS2R R18, SRZ ;  /* 0x0000000000127805 */ /* 0x000fe2000001ff00 */
[----:B------:R-:W4:Y:S01]  /*00a0*/  S2UR UR15, SR_CTAID.Y ;  /* 0x00000000000f79c3 */ /* 0x000f220000002600 */
[----:B------:R-:W-:Y:S02]  /*00b0*/  CS2R R16, SRZ ;  /* 0x0000000000107805 */ /* 0x000fe4000001ff00 */
[----:B------:R-:W-:Y:S02]  /*00c0*/  CS2R R14, SRZ ;  /* 0x00000000000e7805 */ /* 0x000fe4000001ff00 */
[----:B------:R-:W-:-:S02]  /*00d0*/  CS2R R12, SRZ ;  /* 0x00000000000c7805 */ /* 0x000fc4000001ff00 */
[----:B------:R-:W-:Y:S02]  /*00e0*/  CS2R R10, SRZ ;  /* 0x00000000000a7805 */ /* 0x000fe4000001ff00 */
[----:B------:R-:W-:Y:S02]  /*00f0*/  CS2R R8, SRZ ;  /* 0x0000000000087805 */ /* 0x000fe4000001ff00 */
[----:B------:R-:W-:Y:S02]  /*0100*/  CS2R R6, SRZ ;  /* 0x0000000000067805 */ /* 0x000fe4000001ff00 */
[----:B------:R-:W-:Y:S02]  /*0110*/  CS2R R4, SRZ ;  /* 0x0000000000047805 */ /* 0x000fe4000001ff00 */
[----:B------:R-:W-:Y:S01]  /*0120*/  CS2R R2, SRZ ;  /* 0x0000000000027805 */ /* 0x000fe2000001ff00 */
[----:B0-----:R-:W-:Y:S01]  /*0130*/  UISETP.GE.AND UP0, UPT, UR4, 0x1, UPT ;  /* 0x000000010400788c */ /* 0x001fe2000bf06270 */
[----:B------:R-:W-:Y:S01]  /*0140*/  IMAD.MOV.U32 R0, RZ, RZ, RZ ;  /* 0x000000ffff007224 */ /* 0x000fe200078e00ff */
[----:B------:R-:W0:Y:S01]  /*0150*/  LDCU UR16, c[0x0][0x360] ;  /* 0x00006c00ff1077ac */ /* 0x000e220008000800 */
[----:B------:R-:W-:-:S02]  /*0160*/  IMAD.MOV.U32 R35, RZ, RZ, RZ ;  /* 0x000000ffff237224 */ /* 0x000fc400078e00ff */
[----:B------:R-:W-:Y:S01]  /*0170*/  IMAD.MOV.U32 R33, RZ, RZ, RZ ;  /* 0x000000ffff217224 */ /* 0x000fe200078e00ff */
[----:B------:R-:W0:Y:S01]  /*0180*/  LDCU.64 UR12, c[0x0][0x358] ;  /* 0x00006b00ff0c77ac */ /* 0x000e220008000a00 */
[----:B------:R-:W-:Y:S02]  /*0190*/  IMAD.MOV.U32 R31, RZ, RZ, RZ ;  /* 0x000000ffff1f7224 */ /* 0x000fe400078e00ff */
[----:B------:R-:W-:Y:S01]  /*01a0*/  IMAD.MOV.U32 R43, RZ, RZ, RZ ;  /* 0x000000ffff2b7224 */ /* 0x000fe200078e00ff */
[----:B------:R-:W0:Y:S01]  /*01b0*/  LDCU UR17, c[0x0][0x364] ;  /* 0x00006c80ff1177ac */ /* 0x000e220008000800 */
[----:B------:R-:W-:Y:S02]  /*01c0*/  IMAD.MOV.U32 R39, RZ, RZ, RZ ;  /* 0x000000ffff277224 */ /* 0x000fe400078e00ff */
[----:B------:R-:W-:Y:S01]  /*01d0*/  IMAD.MOV.U32 R37, RZ, RZ, RZ ;  /* 0x000000ffff257224 */ /* 0x000fe200078e00ff */
[----:B-1234-:R-:W-:Y:S06]  /*01e0*/  BRA.U !UP0, `(.L_x_29) ;  /* 0x00000011083c7547 */ /* 0x01efec000b800000 */
[----:B------:R-:W1:Y:S01]  /*01f0*/  LDCU UR4, c[0x0][0x39c] ;  /* 0x00007380ff0477ac */ /* 0x000e620008000800 */
[----:B------:R-:W-:Y:S01]  /*0200*/  ISETP.GE.U32.AND P0, PT, R24, 0x8, PT ;  /* 0x000000081800780c */ /* 0x000fe20003f06070 */
[----:B------:R-:W-:Y:S01]  /*0210*/  IMAD.MOV.U32 R28, RZ, RZ, RZ ;  /* 0x000000ffff1c7224 */ /* 0x000fe200078e00ff */
[----:B------:R-:W-:-:S06]  /*0220*/  USHF.L.U32 UR11, UR14, 0x6, URZ ;  /* 0x000000060e0b7899 */ /* 0x000fcc00080006ff */
[----:B------:R-:W-:-:S05]  /*0230*/  LEA R22, R24, UR11, 0x3 ;  /* 0x0000000b18167c11 */ /* 0x000fca000f8e18ff */
[C---:B------:R-:W-:Y:S02]  /*0240*/  VIADD R23, R22.reuse, 0x2 ;  /* 0x0000000216177836 */ /* 0x040fe40000000000 */
[----:B------:R-:W-:-:S03]  /*0250*/  VIADD R22, R22, 0x6 ;  /* 0x0000000616167836 */ /* 0x000fc60000000000 */
[----:B-1----:R-:W-:Y:S02]  /*0260*/  ISETP.LT.U32.AND P1, PT, R23, UR4, !P0 ;  /* 0x0000000417007c0c */ /* 0x002fe4000c721070 */
[----:B------:R-:W-:Y:S01]  /*0270*/  ISETP.LT.U32.AND P0, PT, R22, UR4, !P0 ;  /* 0x0000000416007c0c */ /* 0x000fe2000c701070 */
[----:B------:R-:W-:Y:S01]  /*0280*/  UMOV UR4, URZ ;  /* 0x000000ff00047c82 */ /* 0x000fe20008000000 */
[----:B------:R-:W-:-:S11]  /*0290*/  P2R R30, PR, RZ, 0x2 ;  /* 0x00000002ff1e7803 */ /* 0x000fd60000000000 */
.L_x_50:
[----:B0-----:R-:W-:-:S07]  /*02a0*/  MOV R45, RZ ;  /* 0x000000ff002d7202 */ /* 0x001fce0000000f00 */
.L_x_33:
[----:B------:R-:W1:Y:S01]  /*02b0*/  LDCU UR8, c[0x0][0x3a0] ;  /* 0x00007400ff0877ac */ /* 0x000e620008000800 */
[----:B------:R-:W-:Y:S01]  /*02c0*/  IMAD.IADD R23, R24, 0x1, R45 ;  /* 0x0000000118177824 */ /* 0x000fe200078e022d */
[----:B------:R-:W-:Y:S01]  /*02d0*/  ISETP.GT.U32.AND P1, PT, R25, 0x1f, PT ;  /* 0x0000001f1900780c */ /* 0x000fe20003f24070 */
[----:B------:R-:W-:Y:S01]  /*02e0*/  BSSY.RECONVERGENT B0, `(.L_x_30) ;  /* 0x000001f000007945 */ /* 0x000fe20003800200 */
[----:B0-----:R-:W-:Y:S01]  /*02f0*/  UIMAD UR10, UR16, UR17, URZ ;  /* 0x00000011100a72a4 */ /* 0x001fe2000f8e02ff */
[C---:B------:R-:W-:Y:S01]  /*0300*/  VIADD R22, R23.reuse, UR4 ;  /* 0x0000000417167c36 */ /* 0x040fe20008000000 */
[----:B------:R-:W-:Y:S01]  /*0310*/  ISETP.GT.U32.OR P1, PT, R23, 0x7, P1 ;  /* 0x000000071700780c */ /* 0x000fe20000f24470 */
[----:B------:R-:W0:Y:S01]  /*0320*/  LDCU UR9, c[0x0][0x3a0] ;  /* 0x00007400ff0977ac */ /* 0x000e220008000800 */
[----:B------:R-:W2:Y:S02]  /*0330*/  LDCU UR7, c[0x0][0x398] ;  /* 0x00007300ff0777ac */ /* 0x000ea40008000800 */
[----:B-1----:R-:W-:-:S13]  /*0340*/  ISETP.GE.U32.OR P1, PT, R22, UR8, P1 ;  /* 0x0000000816007c0c */ /* 0x002fda0008f26470 */
[----:B0-2---:R-:W-:Y:S05]  /*0350*/  @P1 BRA `(.L_x_31) ;  /* 0x00000000005c1947 */ /* 0x005fea0003800000 */
[----:B------:R-:W0:Y:S01]  /*0360*/  S2UR UR6, SR_CgaCtaId ;  /* 0x00000000000679c3 */ /* 0x000e220000008800 */
[----:B------:R-:W-:Y:S01]  /*0370*/  UMOV UR5, 0x400 ;  /* 0x0000040000057882 */ /* 0x000fe20000000000 */
[----:B------:R-:W-:Y:S01]  /*0380*/  IMAD.U32 R32, RZ, RZ, UR15 ;  /* 0x0000000fff207e24 */ /* 0x000fe2000f8e00ff */
[----:B------:R-:W-:-:S03]  /*0390*/  MOV R36, R25 ;  /* 0x0000001900247202 */ /* 0x000fc60000000f00 */
[----:B------:R-:W-:-:S04]  /*03a0*/  IMAD R32, R32, 0x20, R25 ;  /* 0x0000002020207824 */ /* 0x000fc800078e0219 */
[----:B------:R-:W-:-:S05]  /*03b0*/  IMAD R38, R32, UR8, R24 ;  /* 0x0000000820267c24 */ /* 0x000fca000f8e0218 */
[----:B------:R-:W-:Y:S01]  /*03c0*/  IADD3 R38, PT, PT, R45, UR4, R38 ;  /* 0x000000042d267c10 */ /* 0x000fe2000fffe026 */
[----:B0-----:R-:W-:-:S06]  /*03d0*/  ULEA UR5, UR6, UR5, 0x18 ;  /* 0x0000000506057291 */ /* 0x001fcc000f8ec0ff */
[----:B------:R-:W-:-:S05]  /*03e0*/  LEA R34, R25, UR5, 0x5 ;  /* 0x0000000519227c11 */ /* 0x000fca000f8e28ff */
[----:B------:R-:W-:-:S07]  /*03f0*/  IMAD R34, R23, 0x4, R34 ;  /* 0x0000000417227824 */ /* 0x000fce00078e0222 */
.L_x_32:
[----:B------:R-:W-:-:S13]  /*0400*/  ISETP.GE.U32.AND P1, PT, R32, UR7, PT ;  /* 0x0000000720007c0c */ /* 0x000fda000bf26070 */
[----:B------:R-:W0:Y:S02]  /*0410*/  @!P1 LDC.64 R22, c[0x0][0x380] ;  /* 0x0000e000ff169b82 */ /* 0x000e240000000a00 */
[----:B0-----:R-:W-:-:S06]  /*0420*/  @!P1 IMAD.WIDE.U32 R22, R38, 0x4, R22 ;  /* 0x0000000426169825 */ /* 0x001fcc00078e0016 */
[----:B------:R-:W2:Y:S01]  /*0430*/  @!P1 LDG.E R23, desc[UR12][R22.64] ;  /* 0x0000000c16179981 */ /* 0x000ea2000c1e1900 */
[----:B------:R-:W-:Y:S02]  /*0440*/  VIADD R36, R36, UR17 ;  /* 0x0000001124247c36 */ /* 0x000fe40008000000 */
[----:B------:R-:W-:Y:S02]  /*0450*/  IMAD.U32 R40, RZ, RZ, UR9 ;  /* 0x00000009ff287e24 */ /* 0x000fe4000f8e00ff */
[----:B------:R-:W-:Y:S02]  /*0460*/  IMAD.U32 R42, RZ, RZ, UR17 ;  /* 0x00000011ff2a7e24 */ /* 0x000fe4000f8e00ff */
[----:B------:R-:W-:Y:S02]  /*0470*/  IMAD R38, R40, UR17, R38 ;  /* 0x0000001128267c24 */ /* 0x000fe4000f8e0226 */
[----:B------:R-:W-:Y:S01]  /*0480*/  VIADD R32, R32, UR17 ;  /* 0x0000001120207c36 */ /* 0x000fe20008000000 */
[----:B--2---:R0:W-:Y:S01]  /*0490*/  @!P1 STS [R34], R23 ;  /* 0x0000001722009388 */ /* 0x0041e20000000800 */
[----:B------:R-:W-:Y:S01]  /*04a0*/  ISETP.GE.U32.AND P1, PT, R36, 0x20, PT ;  /* 0x000000202400780c */ /* 0x000fe20003f26070 */
[----:B0-----:R-:W-:-:S12]  /*04b0*/  IMAD R34, R42, 0x20, R34 ;  /* 0x000000202a227824 */ /* 0x001fd800078e0222 */
[----:B------:R-:W-:Y:S05]  /*04c0*/  @!P1 BRA `(.L_x_32) ;  /* 0xfffffffc00cc9947 */ /* 0x000fea000383ffff */
.L_x_31:
[----:B------:R-:W-:Y:S05]  /*04d0*/  BSYNC.RECONVERGENT B0 ;  /* 0x0000000000007941 */ /* 0x000fea0003800200 */
.L_x_30:
[----:B------:R-:W-:-:S04]  /*04e0*/  IADD3 R45, PT, PT, R45, UR10, RZ ;  /* 0x0000000a2d2d7c10 */ /* 0x000fc8000fffe0ff */
[----:B------:R-:W-:-:S13]  /*04f0*/  ISETP.GE.U32.AND P1, PT, R45, 0x8, PT ;  /* 0x000000082d00780c */ /* 0x000fda0003f26070 */
[----:B------:R-:W-:Y:S05]  /*0500*/  @!P1 BRA `(.L_x_33) ;  /* 0xfffffffc00689947 */ /* 0x000fea000383ffff */
[----:B------:R-:W-:-:S05]  /*0510*/  UMOV UR5, URZ ;  /* 0x000000ff00057c82 */ /* 0x000fca0008000000 */
.L_x_39:
[----:B0-----:R-:W0:Y:S01]  /*0520*/  LDCU UR6, c[0x0][0x3a0] ;  /* 0x00007400ff0677ac */ /* 0x001e220008000800 */
[----:B------:R-:W-:Y:S01]  /*0530*/  VIADD R36, R25, UR5 ;  /* 0x0000000519247c36 */ /* 0x000fe20008000000 */
[----:B------:R-:W-:Y:S01]  /*0540*/  ISETP.GT.U32.AND P1, PT, R24, 0x3f, PT ;  /* 0x0000003f1800780c */ /* 0x000fe20003f24070 */
[----:B------:R-:W-:Y:S01]  /*0550*/  BSSY.RECONVERGENT B0, `(.L_x_34) ;  /* 0x000001c000007945 */ /* 0x000fe20003800200 */
[----:B------:R-:W-:Y:S01]  /*0560*/  UIADD3 UR5, UPT, UPT, UR5, UR10, URZ ;  /* 0x0000000a05057290 */ /* 0x000fe2000fffe0ff */
[C---:B------:R-:W-:Y:S01]  /*0570*/  VIADD R32, R36.reuse, UR4 ;  /* 0x0000000424207c36 */ /* 0x040fe20008000000 */
[----:B------:R-:W-:Y:S02]  /*0580*/  ISETP.GT.U32.OR P1, PT, R36, 0x7, P1 ;  /* 0x000000072400780c */ /* 0x000fe40000f24470 */
[----:B------:R-:W-:Y:S02]  /*0590*/  UISETP.GE.U32.AND UP0, UPT, UR5, 0x40, UPT ;  /* 0x000000400500788c */ /* 0x000fe4000bf06070 */
        /* <DEDUP_REMOVED lines=9> */
.L_x_38:
        /* <DEDUP_REMOVED lines=10> */
.L_x_37:
[----:B------:R-:W-:Y:S05]  /*06d0*/  BSYNC.RECONVERGENT B1 ;  /* 0x0000000000017941 */ /* 0x000fea0003800200 */
.L_x_36:
[----:B------:R-:W-:-:S04]  /*06e0*/  IADD3 R34, PT, PT, R34, UR16, RZ ;  /* 0x0000001022227c10 */ /* 0x000fc8000fffe0ff */
[----:B------:R-:W-:-:S13]  /*06f0*/  ISETP.GE.U32.AND P1, PT, R34, 0x40, PT ;  /* 0x000000402200780c */ /* 0x000fda0003f26070 */
[----:B------:R-:W-:Y:S05]  /*0700*/  @!P1 BRA `(.L_x_38) ;  /* 0xfffffffc00c89947 */ /* 0x000fea000383ffff */
.L_x_35:
[----:B------:R-:W-:Y:S05]  /*0710*/  BSYNC.RECONVERGENT B0 ;  /* 0x0000000000007941 */ /* 0x000fea0003800200 */
.L_x_34:
[----:B------:R-:W-:Y:S05]  /*0720*/  BRA.U !UP0, `(.L_x_39) ;  /* 0xfffffffd087c7547 */ /* 0x000fea000b83ffff */
[----:B------:R-:W1:Y:S02]  /*0730*/  LDCU UR7, c[0x0][0x3a0] ;  /* 0x00007400ff0777ac */ /* 0x000e640008000800 */
[----:B-1----:R-:W-:Y:S01]  /*0740*/  UISETP.GE.U32.AND UP0, UPT, UR4, UR7, UPT ;  /* 0x000000070400728c */ /* 0x002fe2000bf06070 */
[----:B------:R-:W-:Y:S08]  /*0750*/  BAR.SYNC.DEFER_BLOCKING 0x0 ;  /* 0x0000000000007b1d */ /* 0x000ff00000010000 */
[----:B------:R-:W-:Y:S05]  /*0760*/  BRA.U UP0, `(.L_x_40) ;  /* 0x0000000900cc7547 */ /* 0x000fea000b800000 */
[----:B------:R-:W1:Y:S01]  /*0770*/  LDCU.64 UR6, c[0x0][0x398] ;  /* 0x00007300ff0677ac */ /* 0x000e620008000a00 */
[C---:B0-----:R-:W-:Y:S02]  /*0780*/  LEA R22, R24.reuse, UR11, 0x3 ;  /* 0x0000000b18167c11 */ /* 0x041fe4000f8e18ff */
[----:B------:R-:W-:Y:S01]  /*0790*/  ISETP.GE.U32.AND P4, PT, R24, 0x8, PT ;  /* 0x000000081800780c */ /* 0x000fe20003f86070 */
[----:B------:R-:W-:Y:S02]  /*07a0*/  USHF.L.U32 UR20, UR15, 0x5, URZ ;  /* 0x000000050f147899 */ /* 0x000fe400080006ff */
[C---:B------:R-:W-:Y:S01]  /*07b0*/  VIADD R23, R22.reuse, 0x7 ;  /* 0x0000000716177836 */ /* 0x040fe20000000000 */
[----:B------:R-:W0:Y:S01]  /*07c0*/  LDCU UR8, c[0x0][0x3a0] ;  /* 0x00007400ff0877ac */ /* 0x000e220008000800 */
[C---:B------:R-:W-:Y:S02]  /*07d0*/  VIADD R32, R22.reuse, 0x4 ;  /* 0x0000000416207836 */ /* 0x040fe40000000000 */
[----:B------:R-:W-:Y:S01]  /*07e0*/  LEA R36, R25, UR20, 0x2 ;  /* 0x0000001419247c11 */ /* 0x000fe2000f8e10ff */
[----:B------:R-:W-:Y:S01]  /*07f0*/  VIADD R34, R22, 0x1 ;  /* 0x0000000116227836 */ /* 0x000fe20000000000 */
[----:B------:R-:W2:Y:S01]  /*0800*/  LDCU UR18, c[0x0][0x398] ;  /* 0x00007300ff1277ac */ /* 0x000ea20008000800 */
[----:B------:R-:W3:Y:S01]  /*0810*/  LDCU UR19, c[0x0][0x39c] ;  /* 0x00007380ff1377ac */ /* 0x000ee20008000800 */
[----:B-1----:R-:W-:-:S02]  /*0820*/  ISETP.GE.U32.AND P5, PT, R36, UR6, PT ;  /* 0x0000000624007c0c */ /* 0x002fc4000bfa6070 */
[----:B------:R-:W-:Y:S01]  /*0830*/  ISETP.LT.U32.AND P1, PT, R23, UR7, !P4 ;  /* 0x0000000717007c0c */ /* 0x000fe2000e721070 */
[----:B------:R-:W-:Y:S01]  /*0840*/  VIADD R23, R22, 0x3 ;  /* 0x0000000316177836 */ /* 0x000fe20000000000 */
[----:B------:R-:W-:Y:S01]  /*0850*/  ISETP.GT.U32.OR P5, PT, R25, 0x7, P5 ;  /* 0x000000071900780c */ /* 0x000fe20002fa4470 */
[----:B------:R-:W-:Y:S01]  /*0860*/  UMOV UR5, URZ ;  /* 0x000000ff00057c82 */ /* 0x000fe20008000000 */
[----:B------:R-:W-:Y:S02]  /*0870*/  ISETP.LT.U32.AND P3, PT, R32, UR7, !P4 ;  /* 0x0000000720007c0c */ /* 0x000fe4000e761070 */
[----:B------:R-:W-:Y:S02]  /*0880*/  ISETP.LT.U32.AND P2, PT, R23, UR7, !P4 ;  /* 0x0000000717007c0c */ /* 0x000fe4000e741070 */
[----:B------:R-:W-:Y:S02]  /*0890*/  ISETP.LT.U32.AND P4, PT, R34, UR7, !P4 ;  /* 0x0000000722007c0c */ /* 0x000fe4000e781070 */
[----:B0-2---:R-:W-:-:S11]  /*08a0*/  P2R R40, PR, RZ, 0x20 ;  /* 0x00000020ff287803 */ /* 0x005fd60000000000 */
.L_x_49:
[----:B------:R-:W0:Y:S01]  /*08b0*/  S2UR UR7, SR_CgaCtaId ;  /* 0x00000000000779c3 */ /* 0x000e220000008800 */
[----:B------:R-:W-:Y:S01]  /*08c0*/  ISETP.NE.AND P5, PT, R40, RZ, PT ;  /* 0x000000ff2800720c */ /* 0x000fe20003fa5270 */
[----:B------:R-:W-:Y:S01]  /*08d0*/  UMOV UR6, 0x400 ;  /* 0x0000040000067882 */ /* 0x000fe20000000000 */
[----:B------:R-:W-:Y:S01]  /*08e0*/  BSSY.RECONVERGENT B0, `(.L_x_41) ;  /* 0x0000021000007945 */ /* 0x000fe20003800200 */
[----:B------:R-:W-:Y:S02]  /*08f0*/  UIADD3 UR9, UPT, UPT, UR6, 0x400, URZ ;  /* 0x0000040006097890 */ /* 0x000fe4000fffe0ff */
[----:B0-----:R-:W-:Y:S02]  /*0900*/  ULEA UR10, UR7, UR6, 0x18 ;  /* 0x00000006070a7291 */ /* 0x001fe4000f8ec0ff */
[----:B------:R-:W-:Y:S02]  /*0910*/  ULEA UR7, UR7, UR9, 0x18 ;  /* 0x0000000907077291 */ /* 0x000fe4000f8ec0ff */
[----:B------:R-:W-:-:S02]  /*0920*/  ULEA UR6, UR5, UR10, 0x2 ;  /* 0x0000000a05067291 */ /* 0x000fc4000f8e10ff */
[----:B------:R-:W-:-:S04]  /*0930*/  ULEA UR7, UR5, UR7, 0x8 ;  /* 0x0000000705077291 */ /* 0x000fc8000f8e40ff */
[----:B------:R-:W-:Y:S01]  /*0940*/  LEA R23, R25, UR6, 0x7 ;  /* 0x0000000619177c11 */ /* 0x000fe2000f8e38ff */
[----:B------:R-:W-:Y:S07]  /*0950*/  @P5 BRA `(.L_x_42) ;  /* 0x0000000000645947 */ /* 0x000fee0003800000 */
[----:B---3--:R-:W-:Y:S01]  /*0960*/  ISETP.GE.U32.AND P5, PT, R22, UR19, PT ;  /* 0x0000001316007c0c */ /* 0x008fe2000bfa6070 */
[----:B------:R-:W-:Y:S01]  /*0970*/  LDS R32, [R23] ;  /* 0x0000000017207984 */ /* 0x000fe20000000800 */
[C---:B------:R-:W-:Y:S02]  /*0980*/  LEA R34, R24.reuse, UR7, 0x5 ;  /* 0x0000000718227c11 */ /* 0x040fe4000f8e28ff */
[----:B------:R-:W-:Y:S02]  /*0990*/  ISETP.GT.U32.OR P5, PT, R24, 0x7, P5 ;  /* 0x000000071800780c */ /* 0x000fe40002fa4470 */
[----:B------:R-:W-:Y:S01]  /*09a0*/  ISETP.NE.AND P6, PT, R30, RZ, PT ;  /* 0x000000ff1e00720c */ /* 0x000fe20003fc5270 */
[----:B------:R-:W0:Y:S04]  /*09b0*/  @P2 LDS R42, [R34+0xc] ;  /* 0x00000c00222a2984 */ /* 0x000e280000000800 */
[----:B------:R-:W1:Y:S04]  /*09c0*/  @P0 LDS R44, [R34+0x18] ;  /* 0x00001800222c0984 */ /* 0x000e680000000800 */
[----:B------:R-:W2:Y:S04]  /*09d0*/  @P1 LDS R45, [R34+0x1c] ;  /* 0x00001c00222d1984 */ /* 0x000ea80000000800 */
[----:B------:R-:W3:Y:S04]  /*09e0*/  @!P5 LDS R22, [R34] ;  /* 0x000000002216d984 */ /* 0x000ee80000000800 */
[----:B------:R-:W4:Y:S01]  /*09f0*/  @P6 LDS R38, [R34+0x8] ;  /* 0x0000080022266984 */ /* 0x000f220000000800 */
[C---:B0-----:R-:W-:Y:S01]  /*0a00*/  @P2 FFMA R43, R32.reuse, R42, R43 ;  /* 0x0000002a202b2223 */ /* 0x041fe2000000002b */
[C---:B-1----:R-:W-:Y:S01]  /*0a10*/  @P0 FFMA R33, R32.reuse, R44, R33 ;  /* 0x0000002c20210223 */ /* 0x042fe20000000021 */
[C---:B--2---:R-:W-:Y:S01]  /*0a20*/  @P1 FFMA R35, R32.reuse, R45, R35 ;  /* 0x0000002d20231223 */ /* 0x044fe20000000023 */
[----:B---3--:R-:W-:Y:S01]  /*0a30*/  @!P5 FFMA R37, R32, R22, R37 ;  /* 0x000000162025d223 */ /* 0x008fe20000000025 */
[----:B------:R-:W-:Y:S01]  /*0a40*/  LEA R22, R24, UR11, 0x3 ;  /* 0x0000000b18167c11 */ /* 0x000fe2000f8e18ff */
[----:B----4-:R-:W-:-:S04]  /*0a50*/  @P6 FFMA R41, R32, R38, R41 ;  /* 0x0000002620296223 */ /* 0x010fc80000000029 */
[----:B------:R-:W-:-:S05]  /*0a60*/  VIADD R36, R22, 0x5 ;  /* 0x0000000516247836 */ /* 0x000fca0000000000 */
[----:B------:R-:W-:-:S04]  /*0a70*/  ISETP.GE.U32.AND P5, PT, R36, UR19, PT ;  /* 0x0000001324007c0c */ /* 0x000fc8000bfa6070 */
[----:B------:R-:W-:-:S13]  /*0a80*/  ISETP.GT.U32.OR P5, PT, R24, 0x7, P5 ;  /* 0x000000071800780c */ /* 0x000fda0002fa4470 */
[----:B------:R-:W0:Y:S02]  /*0a90*/  @!P5 LDS R36, [R34+0x14] ;  /* 0x000014002224d984 */ /* 0x000e240000000800 */
[C---:B0-----:R-:W-:Y:S02]  /*0aa0*/  @!P5 FFMA R31, R32.reuse, R36, R31 ;  /* 0x00000024201fd223 */ /* 0x041fe4000000001f */
[----:B------:R-:W0:Y:S02]  /*0ab0*/  @P4 LDS R36, [R34+0x4] ;  /* 0x0000040022244984 */ /* 0x000e240000000800 */
[C---:B0-----:R-:W-:Y:S02]  /*0ac0*/  @P4 FFMA R39, R32.reuse, R36, R39 ;  /* 0x0000002420274223 */ /* 0x041fe40000000027 */
[----:B------:R-:W0:Y:S02]  /*0ad0*/  @P3 LDS R36, [R34+0x10] ;  /* 0x0000100022243984 */ /* 0x000e240000000800 */
[----:B0-----:R-:W-:-:S07]  /*0ae0*/  @P3 FFMA R29, R32, R36, R29 ;  /* 0x00000024201d3223 */ /* 0x001fce000000001d */
.L_x_42:
[----:B---3--:R-:W-:Y:S05]  /*0af0*/  BSYNC.RECONVERGENT B0 ;  /* 0x0000000000007941 */ /* 0x008fea0003800200 */
.L_x_41:
[----:B------:R-:W-:Y:S01]  /*0b00*/  LEA R32, R25, UR20, 0x2 ;  /* 0x0000001419207c11 */ /* 0x000fe2000f8e10ff */
[----:B------:R-:W-:Y:S01]  /*0b10*/  BSSY.RECONVERGENT B0, `(.L_x_43) ;  /* 0x0000025000007945 */ /* 0x000fe20003800200 */
[----:B------:R-:W-:Y:S02]  /*0b20*/  ISETP.NE.AND P6, PT, R30, RZ, PT ;  /* 0x000000ff1e00720c */ /* 0x000fe40003fc5270 */
[----:B------:R-:W-:-:S04]  /*0b30*/  IADD3 R34, PT, PT, R32, 0x1, RZ ;  /* 0x0000000120227810 */ /* 0x000fc80007ffe0ff */
[----:B------:R-:W-:-:S04]  /*0b40*/  ISETP.GE.U32.AND P5, PT, R34, UR18, PT ;  /* 0x0000001222007c0c */ /* 0x000fc8000bfa6070 */
[----:B------:R-:W-:-:S13]  /*0b50*/  ISETP.GT.U32.OR P5, PT, R25, 0x7, P5 ;  /* 0x000000071900780c */ /* 0x000fda0002fa4470 */
[----:B------:R-:W-:Y:S05]  /*0b60*/  @P5 BRA `(.L_x_44) ;  /* 0x00000000007c5947 */ /* 0x000fea0003800000 */
[C---:B------:R-:W-:Y:S01]  /*0b70*/  LEA R22, R24.reuse, UR11, 0x3 ;  /* 0x0000000b18167c11 */ /* 0x040fe2000f8e18ff */
[----:B------:R-:W-:Y:S01]  /*0b80*/  LDS R45, [R23+0x20] ;  /* 0x00002000172d7984 */ /* 0x000fe20000000800 */
[----:B------:R-:W-:Y:S02]  /*0b90*/  @P4 LEA R44, R24, UR7, 0x5 ;  /* 0x00000007182c4c11 */ /* 0x000fe4000f8e28ff */
[----:B------:R-:W-:Y:S02]  /*0ba0*/  ISETP.GE.U32.AND P5, PT, R22, UR19, PT ;  /* 0x0000001316007c0c */ /* 0x000fe4000bfa6070 */
[C---:B------:R-:W-:Y:S02]  /*0bb0*/  @P0 LEA R42, R24.reuse, UR7, 0x5 ;  /* 0x00000007182a0c11 */ /* 0x040fe4000f8e28ff */
[----:B------:R-:W-:-:S04]  /*0bc0*/  ISETP.GT.U32.OR P5, PT, R24, 0x7, P5 ;  /* 0x000000071800780c */ /* 0x000fc80002fa4470 */
[----:B------:R-:W0:Y:S09]  /*0bd0*/  @P0 LDS R42, [R42+0x18] ;  /* 0x000018002a2a0984 */ /* 0x000e320000000800 */
[----:B------:R-:W-:-:S05]  /*0be0*/  @!P5 LEA R36, R24, UR7, 0x5 ;  /* 0x000000071824dc11 */ /* 0x000fca000f8e28ff */
[----:B------:R1:W2:Y:S02]  /*0bf0*/  @!P5 LDS R34, [R36] ;  /* 0x000000002422d984 */ /* 0x0002a40000000800 */
[----:B-1----:R-:W-:-:S06]  /*0c00*/  @P6 LEA R36, R24, UR7, 0x5 ;  /* 0x0000000718246c11 */ /* 0x002fcc000f8e28ff */
[----:B------:R-:W1:Y:S01]  /*0c10*/  @P6 LDS R36, [R36+0x8] ;  /* 0x0000080024246984 */ /* 0x000e620000000800 */
[C---:B0-----:R-:W-:Y:S01]  /*0c20*/  @P0 FFMA R7, R45.reuse, R42, R7 ;  /* 0x0000002a2d070223 */ /* 0x041fe20000000007 */
[----:B--2---:R-:W-:Y:S01]  /*0c30*/  @!P5 FFMA R0, R45, R34, R0 ;  /* 0x000000222d00d223 */ /* 0x004fe20000000000 */
[----:B------:R-:W-:-:S05]  /*0c40*/  VIADD R34, R22, 0x5 ;  /* 0x0000000516227836 */ /* 0x000fca0000000000 */
[----:B------:R-:W-:-:S04]  /*0c50*/  ISETP.GE.U32.AND P5, PT, R34, UR19, PT ;  /* 0x0000001322007c0c */ /* 0x000fc8000bfa6070 */
[C---:B------:R-:W-:Y:S01]  /*0c60*/  ISETP.GT.U32.OR P5, PT, R24.reuse, 0x7, P5 ;  /* 0x000000071800780c */ /* 0x040fe20002fa4470 */
[----:B-1----:R-:W-:Y:S01]  /*0c70*/  @P6 FFMA R3, R45, R36, R3 ;  /* 0x000000242d036223 */ /* 0x002fe20000000003 */
[----:B------:R-:W-:-:S06]  /*0c80*/  @P2 LEA R36, R24, UR7, 0x5 ;  /* 0x0000000718242c11 */ /* 0x000fcc000f8e28ff */
[----:B------:R-:W0:Y:S05]  /*0c90*/  @P2 LDS R36, [R36+0xc] ;  /* 0x00000c0024242984 */ /* 0x000e2a0000000800 */
[----:B------:R-:W-:-:S05]  /*0ca0*/  @!P5 LEA R38, R24, UR7, 0x5 ;  /* 0x000000071826dc11 */ /* 0x000fca000f8e28ff */
[----:B------:R1:W2:Y:S02]  /*0cb0*/  @!P5 LDS R34, [R38+0x14] ;  /* 0x000014002622d984 */ /* 0x0002a40000000800 */
[----:B-1----:R-:W-:-:S06]  /*0cc0*/  @P1 LEA R38, R24, UR7, 0x5 ;  /* 0x0000000718261c11 */ /* 0x002fcc000f8e28ff */
[----:B------:R-:W1:Y:S01]  /*0cd0*/  @P1 LDS R38, [R38+0x1c] ;  /* 0x00001c0026261984 */ /* 0x000e620000000800 */
[C---:B0-----:R-:W-:Y:S01]  /*0ce0*/  @P2 FFMA R4, R45.reuse, R36, R4 ;  /* 0x000000242d042223 */ /* 0x041fe20000000004 */
[C---:B--2---:R-:W-:Y:S02]  /*0cf0*/  @!P5 FFMA R6, R45.reuse, R34, R6 ;  /* 0x000000222d06d223 */ /* 0x044fe40000000006 */
[----:B------:R-:W0:Y:S01]  /*0d00*/  @P4 LDS R34, [R44+0x4] ;  /* 0x000004002c224984 */ /* 0x000e220000000800 */
[C---:B-1----:R-:W-:Y:S01]  /*0d10*/  @P1 FFMA R8, R45.reuse, R38, R8 ;  /* 0x000000262d081223 */ /* 0x042fe20000000008 */
[----:B0-----:R-:W-:Y:S01]  /*0d20*/  @P4 FFMA R2, R45, R34, R2 ;  /* 0x000000222d024223 */ /* 0x001fe20000000002 */
[----:B------:R-:W-:-:S06]  /*0d30*/  @P3 LEA R34, R24, UR7, 0x5 ;  /* 0x0000000718223c11 */ /* 0x000fcc000f8e28ff */
[----:B------:R-:W0:Y:S02]  /*0d40*/  @P3 LDS R34, [R34+0x10] ;  /* 0x0000100022223984 */ /* 0x000e240000000800 */
[----:B0-----:R-:W-:-:S07]  /*0d50*/  @P3 FFMA R5, R45, R34, R5 ;  /* 0x000000222d053223 */ /* 0x001fce0000000005 */
.L_x_44:
[----:B------:R-:W-:Y:S05]  /*0d60*/  BSYNC.RECONVERGENT B0 ;  /* 0x0000000000007941 */ /* 0x000fea0003800200 */
.L_x_43:
[C---:B------:R-:W-:Y:S01]  /*0d70*/  VIADD R34, R32.reuse, 0x2 ;  /* 0x0000000220227836 */ /* 0x040fe20000000000 */
[----:B------:R-:W-:Y:S01]  /*0d80*/  BSSY.RECONVERGENT B0, `(.L_x_45) ;  /* 0x0000024000007945 */ /* 0x000fe20003800200 */
[----:B------:R-:W-:-:S03]  /*0d90*/  VIADD R32, R32, 0x3 ;  /* 0x0000000320207836 */ /* 0x000fc60000000000 */
[----:B------:R-:W-:-:S04]  /*0da0*/  ISETP.GE.U32.AND P5, PT, R34, UR18, PT ;  /* 0x0000001222007c0c */ /* 0x000fc8000bfa6070 */
[----:B------:R-:W-:-:S13]  /*0db0*/  ISETP.GT.U32.OR P5, PT, R25, 0x7, P5 ;  /* 0x000000071900780c */ /* 0x000fda0002fa4470 */
[----:B------:R-:W-:Y:S05]  /*0dc0*/  @P5 BRA `(.L_x_46) ;  /* 0x00000000007c5947 */ /* 0x000fea0003800000 */
[C---:B------:R-:W-:Y:S01]  /*0dd0*/  LEA R22, R24.reuse, UR11, 0x3 ;  /* 0x0000000b18167c11 */ /* 0x040fe2000f8e18ff */
[----:B------:R-:W-:Y:S01]  /*0de0*/  LDS R45, [R23+0x40] ;  /* 0x00004000172d7984 */ /* 0x000fe20000000800 */
[----:B------:R-:W-:Y:S02]  /*0df0*/  @P4 LEA R44, R24, UR7, 0x5 ;  /* 0x00000007182c4c11 */ /* 0x000fe4000f8e28ff */
[C---:B------:R-:W-:Y:S01]  /*0e00*/  ISETP.GE.U32.AND P5, PT, R22.reuse, UR19, PT ;  /* 0x0000001316007c0c */ /* 0x040fe2000bfa6070 */
[----:B------:R-:W-:Y:S01]  /*0e10*/  VIADD R36, R22, 0x5 ;  /* 0x0000000516247836 */ /* 0x000fe20000000000 */
[C---:B------:R-:W-:Y:S02]  /*0e20*/  @P3 LEA R42, R24.reuse, UR7, 0x5 ;  /* 0x00000007182a3c11 */ /* 0x040fe4000f8e28ff */
[C---:B------:R-:W-:Y:S01]  /*0e30*/  ISETP.GT.U32.OR P5, PT, R24.reuse, 0x7, P5 ;  /* 0x000000071800780c */ /* 0x040fe20002fa4470 */
[----:B------:R-:W0:Y:S04]  /*0e40*/  @P4 LDS R44, [R44+0x4] ;  /* 0x000004002c2c4984 */ /* 0x000e280000000800 */
[----:B------:R-:W1:Y:S08]  /*0e50*/  @P3 LDS R42, [R42+0x10] ;  /* 0x000010002a2a3984 */ /* 0x000e700000000800 */
[----:B------:R-:W-:-:S06]  /*0e60*/  @!P5 LEA R34, R24, UR7, 0x5 ;  /* 0x000000071822dc11 */ /* 0x000fcc000f8e28ff */
[----:B------:R-:W2:Y:S01]  /*0e70*/  @!P5 LDS R34, [R34] ;  /* 0x000000002222d984 */ /* 0x000ea20000000800 */
[----:B0-----:R-:W-:Y:S01]  /*0e80*/  @P4 FFMA R10, R45, R44, R10 ;  /* 0x0000002c2d0a4223 */ /* 0x001fe2000000000a */
[-C--:B-1----:R-:W-:Y:S01]  /*0e90*/  @P3 FFMA R13, R42, R45.reuse, R13 ;  /* 0x0000002d2a0d3223 */ /* 0x082fe2000000000d */
[----:B--2---:R-:W-:Y:S01]  /*0ea0*/  @!P5 FFMA R9, R34, R45, R9 ;  /* 0x0000002d2209d223 */ /* 0x004fe20000000009 */
[----:B------:R-:W-:Y:S02]  /*0eb0*/  ISETP.GE.U32.AND P5, PT, R36, UR19, PT ;  /* 0x0000001324007c0c */ /* 0x000fe4000bfa6070 */
[C---:B------:R-:W-:Y:S02]  /*0ec0*/  @P6 LEA R36, R24.reuse, UR7, 0x5 ;  /* 0x0000000718246c11 */ /* 0x040fe4000f8e28ff */
[C---:B------:R-:W-:Y:S02]  /*0ed0*/  ISETP.GT.U32.OR P5, PT, R24.reuse, 0x7, P5 ;  /* 0x000000071800780c */ /* 0x040fe40002fa4470 */
[----:B------:R-:W-:-:S02]  /*0ee0*/  @P0 LEA R34, R24, UR7, 0x5 ;  /* 0x0000000718220c11 */ /* 0x000fc4000f8e28ff */
[----:B------:R-:W0:Y:S04]  /*0ef0*/  @P6 LDS R36, [R36+0x8] ;  /* 0x0000080024246984 */ /* 0x000e280000000800 */
[----:B------:R-:W1:Y:S05]  /*0f00*/  @P0 LDS R34, [R34+0x18] ;  /* 0x0000180022220984 */ /* 0x000e6a0000000800 */
[----:B------:R-:W-:-:S06]  /*0f10*/  @!P5 LEA R38, R24, UR7, 0x5 ;  /* 0x000000071826dc11 */ /* 0x000fcc000f8e28ff */
[----:B------:R-:W2:Y:S01]  /*0f20*/  @!P5 LDS R38, [R38+0x14] ;  /* 0x000014002626d984 */ /* 0x000ea20000000800 */
[C---:B0-----:R-:W-:Y:S01]  /*0f30*/  @P6 FFMA R11, R45.reuse, R36, R11 ;  /* 0x000000242d0b6223 */ /* 0x041fe2000000000b */
[----:B------:R-:W-:Y:S01]  /*0f40*/  @P1 LEA R36, R24, UR7, 0x5 ;  /* 0x0000000718241c11 */ /* 0x000fe2000f8e28ff */
[----:B-1----:R-:W-:-:S04]  /*0f50*/  @P0 FFMA R15, R45, R34, R15 ;  /* 0x000000222d0f0223 */ /* 0x002fc8000000000f */
[----:B------:R-:W0:Y:S01]  /*0f60*/  @P1 LDS R44, [R36+0x1c] ;  /* 0x00001c00242c1984 */ /* 0x000e220000000800 */
[----:B--2---:R-:W-:Y:S01]  /*0f70*/  @!P5 FFMA R14, R45, R38, R14 ;  /* 0x000000262d0ed223 */ /* 0x004fe2000000000e */
[----:B------:R-:W-:-:S06]  /*0f80*/  @P2 LEA R38, R24, UR7, 0x5 ;  /* 0x0000000718262c11 */ /* 0x000fcc000f8e28ff */
[----:B------:R-:W1:Y:S01]  /*0f90*/  @P2 LDS R38, [R38+0xc] ;  /* 0x00000c0026262984 */ /* 0x000e620000000800 */
[C---:B0-----:R-:W-:Y:S01]  /*0fa0*/  @P1 FFMA R16, R45.reuse, R44, R16 ;  /* 0x0000002c2d101223 */ /* 0x041fe20000000010 */
[----:B-1----:R-:W-:-:S07]  /*0fb0*/  @P2 FFMA R12, R45, R38, R12 ;  /* 0x000000262d0c2223 */ /* 0x002fce000000000c */
.L_x_46:
[----:B------:R-:W-:Y:S05]  /*0fc0*/  BSYNC.RECONVERGENT B0 ;  /* 0x0000000000007941 */ /* 0x000fea0003800200 */
.L_x_45:
[----:B------:R-:W-:Y:S01]  /*0fd0*/  ISETP.GE.U32.AND P5, PT, R32, UR18, PT ;  /* 0x0000001220007c0c */ /* 0x000fe2000bfa6070 */
[----:B------:R-:W-:Y:S03]  /*0fe0*/  BSSY.RECONVERGENT B0, `(.L_x_47) ;  /* 0x0000022000007945 */ /* 0x000fe60003800200 */
[----:B------:R-:W-:-:S13]  /*0ff0*/  ISETP.GT.U32.OR P5, PT, R25, 0x7, P5 ;  /* 0x000000071900780c */ /* 0x000fda0002fa4470 */
[----:B------:R-:W-:Y:S05]  /*1000*/  @P5 BRA `(.L_x_48) ;  /* 0x00000000007c5947 */ /* 0x000fea0003800000 */
[C---:B------:R-:W-:Y:S01]  /*1010*/  LEA R22, R24.reuse, UR11, 0x3 ;  /* 0x0000000b18167c11 */ /* 0x040fe2000f8e18ff */
[----:B------:R-:W-:Y:S01]  /*1020*/  LDS R23, [R23+0x60] ;  /* 0x0000600017177984 */ /* 0x000fe20000000800 */
[----:B------:R-:W-:Y:S02]  /*1030*/  @P6 LEA R36, R24, UR7, 0x5 ;  /* 0x0000000718246c11 */ /* 0x000fe4000f8e28ff */
[C---:B------:R-:W-:Y:S02]  /*1040*/  ISETP.GE.U32.AND P5, PT, R22.reuse, UR19, PT ;  /* 0x0000001316007c0c */ /* 0x040fe4000bfa6070 */
[----:B------:R-:W-:Y:S02]  /*1050*/  IADD3 R34, PT, PT, R22, 0x5, RZ ;  /* 0x0000000516227810 */ /* 0x000fe40007ffe0ff */
[C---:B------:R-:W-:Y:S01]  /*1060*/  ISETP.GT.U32.OR P5, PT, R24.reuse, 0x7, P5 ;  /* 0x000000071800780c */ /* 0x040fe20002fa4470 */
[----:B------:R-:W0:Y:S01]  /*1070*/  @P6 LDS R36, [R36+0x8] ;  /* 0x0000080024246984 */ /* 0x000e220000000800 */
[----:B------:R-:W-:-:S02]  /*1080*/  @P3 LEA R44, R24, UR7, 0x5 ;  /* 0x00000007182c3c11 */ /* 0x000fc4000f8e28ff */
[C---:B------:R-:W-:Y:S02]  /*1090*/  @P0 LEA R38, R24.reuse, UR7, 0x5 ;  /* 0x0000000718260c11 */ /* 0x040fe4000f8e28ff */
[C---:B------:R-:W-:Y:S02]  /*10a0*/  @P1 LEA R42, R24.reuse, UR7, 0x5 ;  /* 0x00000007182a1c11 */ /* 0x040fe4000f8e28ff */
[----:B------:R-:W1:Y:S04]  /*10b0*/  @P3 LDS R44, [R44+0x10] ;  /* 0x000010002c2c3984 */ /* 0x000e680000000800 */
[----:B------:R-:W2:Y:S01]  /*10c0*/  @P0 LDS R38, [R38+0x18] ;  /* 0x0000180026260984 */ /* 0x000ea20000000800 */
[----:B------:R-:W-:-:S03]  /*10d0*/  @!P5 LEA R32, R24, UR7, 0x5 ;  /* 0x000000071820dc11 */ /* 0x000fc6000f8e28ff */
[----:B------:R-:W3:Y:S04]  /*10e0*/  @P1 LDS R42, [R42+0x1c] ;  /* 0x00001c002a2a1984 */ /* 0x000ee80000000800 */
[----:B------:R-:W4:Y:S01]  /*10f0*/  @!P5 LDS R32, [R32] ;  /* 0x000000002020d984 */ /* 0x000f220000000800 */
[C---:B0-----:R-:W-:Y:S01]  /*1100*/  @P6 FFMA R19, R23.reuse, R36, R19 ;  /* 0x0000002417136223 */ /* 0x041fe20000000013 */
[-C--:B-1----:R-:W-:Y:S01]  /*1110*/  @P3 FFMA R21, R44, R23.reuse, R21 ;  /* 0x000000172c153223 */ /* 0x082fe20000000015 */
[C---:B--2---:R-:W-:Y:S01]  /*1120*/  @P0 FFMA R27, R23.reuse, R38, R27 ;  /* 0x00000026171b0223 */ /* 0x044fe2000000001b */
[----:B---3--:R-:W-:Y:S01]  /*1130*/  @P1 FFMA R28, R23, R42, R28 ;  /* 0x0000002a171c1223 */ /* 0x008fe2000000001c */
[----:B----4-:R-:W-:Y:S01]  /*1140*/  @!P5 FFMA R17, R32, R23, R17 ;  /* 0x000000172011d223 */ /* 0x010fe20000000011 */
[----:B------:R-:W-:-:S02]  /*1150*/  ISETP.GE.U32.AND P5, PT, R34, UR19, PT ;  /* 0x0000001322007c0c */ /* 0x000fc4000bfa6070 */
[C---:B------:R-:W-:Y:S02]  /*1160*/  @P4 LEA R32, R24.reuse, UR7, 0x5 ;  /* 0x0000000718204c11 */ /* 0x040fe4000f8e28ff */
[----:B------:R-:W-:-:S04]  /*1170*/  ISETP.GT.U32.OR P5, PT, R24, 0x7, P5 ;  /* 0x000000071800780c */ /* 0x000fc80002fa4470 */
[----:B------:R-:W0:Y:S09]  /*1180*/  @P4 LDS R32, [R32+0x4] ;  /* 0x0000040020204984 */ /* 0x000e320000000800 */
[----:B------:R-:W-:-:S06]  /*1190*/  @!P5 LEA R34, R24, UR7, 0x5 ;  /* 0x000000071822dc11 */ /* 0x000fcc000f8e28ff */
[----:B------:R-:W1:Y:S01]  /*11a0*/  @!P5 LDS R34, [R34+0x14] ;  /* 0x000014002222d984 */ /* 0x000e620000000800 */
[C---:B0-----:R-:W-:Y:S01]  /*11b0*/  @P4 FFMA R18, R23.reuse, R32, R18 ;  /* 0x0000002017124223 */ /* 0x041fe20000000012 */
[----:B-1----:R-:W-:Y:S01]  /*11c0*/  @!P5 FFMA R26, R23, R34, R26 ;  /* 0x00000022171ad223 */ /* 0x002fe2000000001a */
[----:B------:R-:W-:-:S05]  /*11d0*/  @P2 LEA R34, R24, UR7, 0x5 ;  /* 0x0000000718222c11 */ /* 0x000fca000f8e28ff */
[----:B------:R-:W0:Y:S02]  /*11e0*/  @P2 LDS R45, [R34+0xc] ;  /* 0x00000c00222d2984 */ /* 0x000e240000000800 */
[----:B0-----:R-:W-:-:S07]  /*11f0*/  @P2 FFMA R20, R23, R45, R20 ;  /* 0x0000002d17142223 */ /* 0x001fce0000000014 */
.L_x_48:
[----:B------:R-:W-:Y:S05]  /*1200*/  BSYNC.RECONVERGENT B0 ;  /* 0x0000000000007941 */ /* 0x000fea0003800200 */
.L_x_47:
[----:B------:R-:W-:Y:S02]  /*1210*/  UIADD3 UR6, UPT, UPT, UR5, 0x1, URZ ;  /* 0x0000000105067890 */ /* 0x000fe4000fffe0ff */
[----:B------:R-:W-:Y:S01]  /*1220*/  IMAD.U32 R23, RZ, RZ, UR5 ;  /* 0x00000005ff177e24 */ /* 0x000fe2000f8e00ff */
[----:B------:R-:W-:Y:S01]  /*1230*/  UMOV UR7, UR8 ;  /* 0x0000000800077c82 */ /* 0x000fe20008000000 */
[----:B------:R-:W-:-:S03]  /*1240*/  UIADD3 UR9, UPT, UPT, UR6, UR4, URZ ;  /* 0x0000000406097290 */ /* 0x000fc6000fffe0ff */
[----:B------:R-:W-:Y:S01]  /*1250*/  ISETP.LT.U32.AND P6, PT, R23, 0x7, PT ;  /* 0x000000071700780c */ /* 0x000fe20003fc1070 */
[----:B------:R-:W-:Y:S01]  /*1260*/  UMOV UR5, UR6 ;  /* 0x0000000600057c82 */ /* 0x000fe20008000000 */
[----:B------:R-:W-:-:S06]  /*1270*/  UISETP.GE.U32.AND UP0, UPT, UR9, UR7, UPT ;  /* 0x000000070900728c */ /* 0x000fcc000bf06070 */
[----:B------:R-:W-:-:S13]  /*1280*/  PLOP3.LUT P5, PT, PT, PT, UP0, 0x80, 0x8 ;  /* 0x000000000008781c */ /* 0x000fda0003faf008 */
[----:B------:R-:W-:Y:S05]  /*1290*/  @!P5 BRA P6, `(.L_x_49) ;  /* 0xfffffff40084d947 */ /* 0x000fea000303ffff */
.L_x_40:
[----:B------:R-:W-:Y:S01]  /*12a0*/  BAR.SYNC.DEFER_BLOCKING 0x0 ;  /* 0x0000000000007b1d */ /* 0x000fe20000010000 */
[----:B------:R-:W-:-:S04]  /*12b0*/  UIADD3 UR4, UPT, UPT, UR4, 0x8, URZ ;  /* 0x0000000804047890 */ /* 0x000fc8000fffe0ff */
[----:B------:R-:W-:-:S09]  /*12c0*/  UISETP.GE.AND UP0, UPT, UR4, UR7, UPT ;  /* 0x000000070400728c */ /* 0x000fd2000bf06270 */
[----:B------:R-:W-:Y:S05]  /*12d0*/  BRA.U !UP0, `(.L_x_50) ;  /* 0xffffffed08f07547 */ /* 0x000fea000b83ffff */
.L_x_29:
[----:B------:R-:W1:Y:S01]  /*12e0*/  LDCU UR4, c[0x0][0x398] ;  /* 0x00007300ff0477ac */ /* 0x000e620008000800 */
[----:B------:R-:W-:Y:S01]  /*12f0*/  IMAD.U32 R36, RZ, RZ, UR15 ;  /* 0x0000000fff247e24 */ /* 0x000fe2000f8e00ff */
[----:B------:R-:W-:Y:S01]  /*1300*/  MOV R45, UR14 ;  /* 0x0000000e002d7c02 */ /* 0x000fe20008000f00 */
[----:B------:R-:W-:Y:S02]  /*1310*/  BSSY.RECONVERGENT B0, `(.L_x_51) ;  /* 0x000002a000007945 */ /* 0x000fe40003800200 */
[----:B------:R-:W-:Y:S02]  /*1320*/  IMAD R36, R36, 0x8, R25 ;  /* 0x0000000824247824 */ /* 0x000fe400078e0219 */
[----:B------:R-:W-:Y:S02]  /*1330*/  IMAD R45, R45, 0x8, R24 ;  /* 0x000000082d2d7824 */ /* 0x000fe400078e0218 */
[----:B------:R-:W-:-:S03]  /*1340*/  IMAD.SHL.U32 R36, R36, 0x4, RZ ;  /* 0x0000000424247824 */ /* 0x000fc600078e00ff */
[----:B------:R-:W-:Y:S01]  /*1350*/  SHF.L.U32 R45, R45, 0x3, RZ ;  /* 0x000000032d2d7819 */ /* 0x000fe200000006ff */
[C---:B------:R-:W-:Y:S02]  /*1360*/  VIADD R34, R36.reuse, 0x1 ;  /* 0x0000000124227836 */ /* 0x040fe40000000000 */
[C---:B------:R-:W-:Y:S02]  /*1370*/  VIADD R30, R36.reuse, 0x2 ;  /* 0x00000002241e7836 */ /* 0x040fe40000000000 */
[C---:B------:R-:W-:Y:S01]  /*1380*/  VIADD R32, R36.reuse, 0x3 ;  /* 0x0000000324207836 */ /* 0x040fe20000000000 */
[----:B-1----:R-:W-:Y:S02]  /*1390*/  ISETP.GE.U32.AND P3, PT, R36, UR4, PT ;  /* 0x0000000424007c0c */ /* 0x002fe4000bf66070 */
[----:B------:R-:W-:Y:S02]  /*13a0*/  ISETP.GE.U32.AND P1, PT, R34, UR4, PT ;  /* 0x0000000422007c0c */ /* 0x000fe4000bf26070 */
[----:B------:R-:W-:-:S02]  /*13b0*/  ISETP.GE.U32.AND P2, PT, R30, UR4, PT ;  /* 0x000000041e007c0c */ /* 0x000fc4000bf46070 */
[----:B------:R-:W-:-:S07]  /*13c0*/  ISETP.GE.U32.AND P0, PT, R32, UR4, PT ;  /* 0x0000000420007c0c */ /* 0x000fce000bf06070 */
[----:B------:R-:W-:Y:S06]  /*13d0*/  @P3 BRA `(.L_x_52) ;  /* 0x0000000000743947 */ /* 0x000fec0003800000 */
[----:B------:R-:W1:Y:S01]  /*13e0*/  LDCU UR5, c[0x0][0x39c] ;  /* 0x00007380ff0577ac */ /* 0x000e620008000800 */
[----:B0-----:R-:W0:Y:S01]  /*13f0*/  LDC.64 R22, c[0x0][0x390] ;  /* 0x0000e400ff167b82 */ /* 0x001e220000000a00 */
[C---:B------:R-:W-:Y:S01]  /*1400*/  VIADD R24, R45.reuse, 0x1 ;  /* 0x000000012d187836 */ /* 0x040fe20000000000 */
[C---:B------:R-:W-:Y:S01]  /*1410*/  IADD3 R40, PT, PT, R45.reuse, 0x5, RZ ;  /* 0x000000052d287810 */ /* 0x040fe20007ffe0ff */
[C---:B------:R-:W-:Y:S02]  /*1420*/  VIADD R25, R45.reuse, 0x3 ;  /* 0x000000032d197836 */ /* 0x040fe40000000000 */
[C---:B------:R-:W-:Y:S02]  /*1430*/  VIADD R38, R45.reuse, 0x4 ;  /* 0x000000042d267836 */ /* 0x040fe40000000000 */
[C---:B------:R-:W-:Y:S02]  /*1440*/  VIADD R42, R45.reuse, 0x6 ;  /* 0x000000062d2a7836 */ /* 0x040fe40000000000 */
[C---:B------:R-:W-:Y:S01]  /*1450*/  VIADD R44, R45.reuse, 0x7 ;  /* 0x000000072d2c7836 */ /* 0x040fe20000000000 */
[----:B-1----:R-:W-:Y:S01]  /*1460*/  ISETP.GE.U32.AND P4, PT, R24, UR5, PT ;  /* 0x0000000518007c0c */ /* 0x002fe2000bf86070 */
[C---:B------:R-:W-:Y:S01]  /*1470*/  VIADD R24, R45.reuse, 0x2 ;  /* 0x000000022d187836 */ /* 0x040fe20000000000 */
[----:B------:R-:W-:-:S02]  /*1480*/  ISETP.GE.U32.AND P3, PT, R45, UR5, PT ;  /* 0x000000052d007c0c */ /* 0x000fc4000bf66070 */
[----:B------:R-:W-:Y:S01]  /*1490*/  ISETP.GE.U32.AND P6, PT, R25, UR5, PT ;  /* 0x0000000519007c0c */ /* 0x000fe2000bfc6070 */
[----:B------:R-:W-:Y:S01]  /*14a0*/  IMAD R25, R36, UR5, R45 ;  /* 0x0000000524197c24 */ /* 0x000fe2000f8e022d */
[----:B------:R-:W-:-:S03]  /*14b0*/  ISETP.GE.U32.AND P5, PT, R24, UR5, PT ;  /* 0x0000000518007c0c */ /* 0x000fc6000bfa6070 */
[----:B0-----:R-:W-:-:S05]  /*14c0*/  IMAD.WIDE.U32 R24, R25, 0x4, R22 ;  /* 0x0000000419187825 */ /* 0x001fca00078e0016 */
[----:B------:R-:W-:Y:S01]  /*14d0*/  @!P4 STG.E desc[UR12][R24.64+0x4], R39 ;  /* 0x000004271800c986 */ /* 0x000fe2000c10190c */
[----:B------:R-:W-:-:S03]  /*14e0*/  ISETP.GE.U32.AND P4, PT, R40, UR5, PT ;  /* 0x0000000528007c0c */ /* 0x000fc6000bf86070 */
[----:B------:R0:W-:Y:S01]  /*14f0*/  @!P3 STG.E desc[UR12][R24.64], R37 ;  /* 0x000000251800b986 */ /* 0x0001e2000c10190c */
[----:B------:R-:W-:-:S03]  /*1500*/  ISETP.GE.U32.AND P3, PT, R38, UR5, PT ;  /* 0x0000000526007c0c */ /* 0x000fc6000bf66070 */
[----:B------:R1:W-:Y:S01]  /*1510*/  @!P5 STG.E desc[UR12][R24.64+0x8], R41 ;  /* 0x000008291800d986 */ /* 0x0003e2000c10190c */
[----:B------:R-:W-:-:S03]  /*1520*/  ISETP.GE.U32.AND P5, PT, R42, UR5, PT ;  /* 0x000000052a007c0c */ /* 0x000fc6000bfa6070 */
[----:B------:R1:W-:Y:S01]  /*1530*/  @!P6 STG.E desc[UR12][R24.64+0xc], R43 ;  /* 0x00000c2b1800e986 */ /* 0x0003e2000c10190c */
[----:B------:R-:W-:Y:S01]  /*1540*/  ISETP.GE.U32.AND P6, PT, R44, UR5, PT ;  /* 0x000000052c007c0c */ /* 0x000fe2000bfc6070 */
[----:B0-----:R-:W-:-:S04]  /*1550*/  IMAD R37, R36, UR5, R38 ;  /* 0x0000000524257c24 */ /* 0x001fc8000f8e0226 */
[----:B------:R-:W-:-:S05]  /*1560*/  IMAD.WIDE.U32 R22, R37, 0x4, R22 ;  /* 0x0000000425167825 */ /* 0x000fca00078e0016 */
[----:B------:R1:W-:Y:S04]  /*1570*/  @!P3 STG.E desc[UR12][R22.64], R29 ;  /* 0x0000001d1600b986 */ /* 0x0003e8000c10190c */
[----:B------:R1:W-:Y:S04]  /*1580*/  @!P4 STG.E desc[UR12][R22.64+0x4], R31 ;  /* 0x0000041f1600c986 */ /* 0x0003e8000c10190c */
[----:B------:R1:W-:Y:S04]  /*1590*/  @!P5 STG.E desc[UR12][R22.64+0x8], R33 ;  /* 0x000008211600d986 */ /* 0x0003e8000c10190c */
[----:B------:R1:W-:Y:S02]  /*15a0*/  @!P6 STG.E desc[UR12][R22.64+0xc], R35 ;  /* 0x00000c231600e986 */ /* 0x0003e4000c10190c */
.L_x_52:
[----:B0-----:R-:W-:Y:S05]  /*15b0*/  BSYNC.RECONVERGENT B0 ;  /* 0x0000000000007941 */ /* 0x001fea0003800200 */
.L_x_51:
[----:B------:R-:W-:Y:S04]  /*15c0*/  BSSY.RECONVERGENT B0, `(.L_x_53) ;  /* 0x0000032000007945 */ /* 0x000fe80003800200 */
[----:B------:R-:W-:Y:S05]  /*15d0*/  @P1 BRA `(.L_x_54) ;  /* 0x0000000000c01947 */ /* 0x000fea0003800000 */
[----:B------:R-:W0:Y:S01]  /*15e0*/  LDCU UR5, c[0x0][0x39c] ;  /* 0x00007380ff0577ac */ /* 0x000e220008000800 */
[C---:B-1----:R-:W-:Y:S02]  /*15f0*/  VIADD R31, R45.reuse, 0x1 ;  /* 0x000000012d1f7836 */ /* 0x042fe40000000000 */
[C---:B------:R-:W-:Y:S02]  /*1600*/  VIADD R33, R45.reuse, 0x2 ;  /* 0x000000022d217836 */ /* 0x040fe40000000000 */
[C---:B------:R-:W-:Y:S02]  /*1610*/  VIADD R41, R45.reuse, 0x4 ;  /* 0x000000042d297836 */ /* 0x040fe40000000000 */
[C---:B------:R-:W-:Y:S01]  /*1620*/  VIADD R43, R45.reuse, 0x7 ;  /* 0x000000072d2b7836 */ /* 0x040fe20000000000 */
[----:B0-----:R-:W-:Y:S02]  /*1630*/  ISETP.GE.U32.AND P1, PT, R45, UR5, PT ;  /* 0x000000052d007c0c */ /* 0x001fe4000bf26070 */
[----:B------:R-:W-:-:S02]  /*1640*/  ISETP.GE.U32.AND P3, PT, R31, UR5, PT ;  /* 0x000000051f007c0c */ /* 0x000fc4000bf66070 */
[----:B------:R-:W-:Y:S02]  /*1650*/  ISETP.GE.U32.AND P4, PT, R33, UR5, PT ;  /* 0x0000000521007c0c */ /* 0x000fe4000bf86070 */
[----:B------:R-:W-:-:S07]  /*1660*/  ISETP.GE.U32.AND P6, PT, R43, UR5, PT ;  /* 0x000000052b007c0c */ /* 0x000fce000bfc6070 */
[----:B------:R-:W0:Y:S01]  /*1670*/  @!P1 LDC.64 R36, c[0x0][0x390] ;  /* 0x0000e400ff249b82 */ /* 0x000e220000000a00 */
[C---:B------:R-:W-:Y:S02]  /*1680*/  @!P1 IMAD R29, R34.reuse, UR5, R45 ;  /* 0x00000005221d9c24 */ /* 0x040fe4000f8e022d */
[----:B------:R-:W-:-:S05]  /*1690*/  @!P3 IMAD R31, R34, UR5, R31 ;  /* 0x00000005221fbc24 */ /* 0x000fca000f8e021f */
[----:B------:R-:W1:Y:S08]  /*16a0*/  @!P3 LDC.64 R24, c[0x0][0x390] ;  /* 0x0000e400ff18bb82 */ /* 0x000e700000000a00 */
[----:B------:R-:W2:Y:S01]  /*16b0*/  @!P4 LDC.64 R22, c[0x0][0x390] ;  /* 0x0000e400ff16cb82 */ /* 0x000ea20000000a00 */
[----:B0-----:R-:W-:-:S04]  /*16c0*/  @!P1 IMAD.WIDE.U32 R36, R29, 0x4, R36 ;  /* 0x000000041d249825 */ /* 0x001fc800078e0024 */
[----:B------:R-:W-:Y:S01]  /*16d0*/  @!P4 IMAD R29, R34, UR5, R33 ;  /* 0x00000005221dcc24 */ /* 0x000fe2000f8e0221 */
[----:B------:R0:W-:Y:S01]  /*16e0*/  @!P1 STG.E desc[UR12][R36.64], R0 ;  /* 0x0000000024009986 */ /* 0x0001e2000c10190c */
[----:B------:R-:W-:Y:S02]  /*16f0*/  VIADD R33, R45, 0x5 ;  /* 0x000000052d217836 */ /* 0x000fe40000000000 */
[----:B-1----:R-:W-:-:S04]  /*1700*/  @!P3 IMAD.WIDE.U32 R24, R31, 0x4, R24 ;  /* 0x000000041f18b825 */ /* 0x002fc800078e0018 */
[----:B------:R-:W-:Y:S01]  /*1710*/  VIADD R31, R45, 0x6 ;  /* 0x000000062d1f7836 */ /* 0x000fe20000000000 */
[----:B------:R1:W-:Y:S01]  /*1720*/  @!P3 STG.E desc[UR12][R24.64], R2 ;  /* 0x000000021800b986 */ /* 0x0003e2000c10190c */
[----:B------:R-:W-:Y:S01]  /*1730*/  ISETP.GE.U32.AND P3, PT, R41, UR5, PT ;  /* 0x0000000529007c0c */ /* 0x000fe2000bf66070 */
[----:B--2---:R-:W-:Y:S01]  /*1740*/  @!P4 IMAD.WIDE.U32 R22, R29, 0x4, R22 ;  /* 0x000000041d16c825 */ /* 0x004fe200078e0016 */
[----:B------:R-:W-:Y:S02]  /*1750*/  IADD3 R29, PT, PT, R45, 0x3, RZ ;  /* 0x000000032d1d7810 */ /* 0x000fe40007ffe0ff */
[----:B------:R-:W-:Y:S02]  /*1760*/  ISETP.GE.U32.AND P5, PT, R31, UR5, PT ;  /* 0x000000051f007c0c */ /* 0x000fe4000bfa6070 */
[----:B------:R-:W-:Y:S01]  /*1770*/  ISETP.GE.U32.AND P1, PT, R29, UR5, PT ;  /* 0x000000051d007c0c */ /* 0x000fe2000bf26070 */
[----:B------:R2:W-:Y:S01]  /*1780*/  @!P4 STG.E desc[UR12][R22.64], R3 ;  /* 0x000000031600c986 */ /* 0x0005e2000c10190c */
[----:B------:R-:W-:-:S05]  /*1790*/  ISETP.GE.U32.AND P4, PT, R33, UR5, PT ;  /* 0x0000000521007c0c */ /* 0x000fca000bf86070 */
[----:B0-----:R-:W0:Y:S01]  /*17a0*/  @!P3 LDC.64 R36, c[0x0][0x390] ;  /* 0x0000e400ff24bb82 */ /* 0x001e220000000a00 */
[----:B------:R-:W-:-:S03]  /*17b0*/  @!P3 IMAD R41, R34, UR5, R41 ;  /* 0x000000052229bc24 */ /* 0x000fc6000f8e0229 */
[C---:B------:R-:W-:Y:S02]  /*17c0*/  @!P5 IMAD R31, R34.reuse, UR5, R31 ;  /* 0x00000005221fdc24 */ /* 0x040fe4000f8e021f */
[C---:B------:R-:W-:Y:S02]  /*17d0*/  @!P1 IMAD R35, R34.reuse, UR5, R29 ;  /* 0x0000000522239c24 */ /* 0x040fe4000f8e021d */
[----:B------:R-:W3:Y:S01]  /*17e0*/  @!P1 LDC.64 R38, c[0x0][0x390] ;  /* 0x0000e400ff269b82 */ /* 0x000ee20000000a00 */
[C---:B------:R-:W-:Y:S02]  /*17f0*/  @!P4 IMAD R33, R34.reuse, UR5, R33 ;  /* 0x000000052221cc24 */ /* 0x040fe4000f8e0221 */
[----:B------:R-:W-:-:S05]  /*1800*/  @!P6 IMAD R29, R34, UR5, R43 ;  /* 0x00000005221dec24 */ /* 0x000fca000f8e022b */
[----:B-1----:R-:W1:Y:S08]  /*1810*/  @!P4 LDC.64 R24, c[0x0][0x390] ;  /* 0x0000e400ff18cb82 */ /* 0x002e700000000a00 */
[----:B--2---:R-:W2:Y:S01]  /*1820*/  @!P5 LDC.64 R22, c[0x0][0x390] ;  /* 0x0000e400ff16db82 */ /* 0x004ea20000000a00 */
[----:B0-----:R-:W-:-:S07]  /*1830*/  @!P3 IMAD.WIDE.U32 R36, R41, 0x4, R36 ;  /* 0x000000042924b825 */ /* 0x001fce00078e0024 */
[----:B------:R-:W0:Y:S01]  /*1840*/  @!P6 LDC.64 R2, c[0x0][0x390] ;  /* 0x0000e400ff02eb82 */ /* 0x000e220000000a00 */
[----:B---3--:R-:W-:-:S05]  /*1850*/  @!P1 IMAD.WIDE.U32 R38, R35, 0x4, R38 ;  /* 0x0000000423269825 */ /* 0x008fca00078e0026 */
[----:B------:R3:W-:Y:S01]  /*1860*/  @!P1 STG.E desc[UR12][R38.64], R4 ;  /* 0x0000000426009986 */ /* 0x0007e2000c10190c */
[----:B-1----:R-:W-:-:S03]  /*1870*/  @!P4 IMAD.WIDE.U32 R24, R33, 0x4, R24 ;  /* 0x000000042118c825 */ /* 0x002fc600078e0018 */
[----:B------:R3:W-:Y:S04]  /*1880*/  @!P3 STG.E desc[UR12][R36.64], R5 ;  /* 0x000000052400b986 */ /* 0x0007e8000c10190c */
[----:B------:R3:W-:Y:S01]  /*1890*/  @!P4 STG.E desc[UR12][R24.64], R6 ;  /* 0x000000061800c986 */ /* 0x0007e2000c10190c */
[----:B--2---:R-:W-:-:S05]  /*18a0*/  @!P5 IMAD.WIDE.U32 R22, R31, 0x4, R22 ;  /* 0x000000041f16d825 */ /* 0x004fca00078e0016 */
[----:B------:R3:W-:Y:S01]  /*18b0*/  @!P5 STG.E desc[UR12][R22.64], R7 ;  /* 0x000000071600d986 */ /* 0x0007e2000c10190c */
[----:B0-----:R-:W-:-:S05]  /*18c0*/  @!P6 IMAD.WIDE.U32 R2, R29, 0x4, R2 ;  /* 0x000000041d02e825 */ /* 0x001fca00078e0002 */
[----:B------:R3:W-:Y:S02]  /*18d0*/  @!P6 STG.E desc[UR12][R2.64], R8 ;  /* 0x000000080200e986 */ /* 0x0007e4000c10190c */
.L_x_54:
[----:B------:R-:W-:Y:S05]  /*18e0*/  BSYNC.RECONVERGENT B0 ;  /* 0x0000000000007941 */ /* 0x000fea0003800200 */
.L_x_53:
[----:B------:R-:W-:Y:S04]  /*18f0*/  BSSY.RECONVERGENT B0, `(.L_x_55) ;  /* 0x0000023000007945 */ /* 0x000fe80003800200 */
[----:B------:R-:W-:Y:S05]  /*1900*/  @P2 BRA `(.L_x_56) ;  /* 0x0000000000842947 */ /* 0x000fea0003800000 */
[----:B------:R-:W0:Y:S01]  /*1910*/  LDCU UR5, c[0x0][0x39c] ;  /* 0x00007380ff0577ac */ /* 0x000e220008000800 */
[----:B---3--:R-:W2:Y:S01]  /*1920*/  LDC.64 R2, c[0x0][0x390] ;  /* 0x0000e400ff027b82 */ /* 0x008ea20000000a00 */
[C---:B------:R-:W-:Y:S01]  /*1930*/  IADD3 R0, PT, PT, R45.reuse, 0x1, RZ ;  /* 0x000000012d007810 */ /* 0x040fe20007ffe0ff */
[C---:B------:R-:W-:Y:S01]  /*1940*/  VIADD R7, R45.reuse, 0x2 ;  /* 0x000000022d077836 */ /* 0x040fe20000000000 */
[C---:B-1----:R-:W-:Y:S01]  /*1950*/  IADD3 R25, PT, PT, R45.reuse, 0x6, RZ ;  /* 0x000000062d197810 */ /* 0x042fe20007ffe0ff */
[C---:B------:R-:W-:Y:S02]  /*1960*/  VIADD R6, R45.reuse, 0x5 ;  /* 0x000000052d067836 */ /* 0x040fe40000000000 */
[C---:B------:R-:W-:Y:S01]  /*1970*/  VIADD R23, R45.reuse, 0x4 ;  /* 0x000000042d177836 */ /* 0x040fe20000000000 */
[C---:B0-----:R-:W-:Y:S01]  /*1980*/  ISETP.GE.U32.AND P3, PT, R45.reuse, UR5, PT ;  /* 0x000000052d007c0c */ /* 0x041fe2000bf66070 */
[----:B------:R-:W-:Y:S01]  /*1990*/  IMAD R5, R30, UR5, R45 ;  /* 0x000000051e057c24 */ /* 0x000fe2000f8e022d */
[----:B------:R-:W-:Y:S01]  /*19a0*/  ISETP.GE.U32.AND P4, PT, R0, UR5, PT ;  /* 0x0000000500007c0c */ /* 0x000fe2000bf86070 */
[----:B------:R-:W-:Y:S01]  /*19b0*/  VIADD R0, R45, 0x3 ;  /* 0x000000032d007836 */ /* 0x000fe20000000000 */
[----:B------:R-:W-:-:S02]  /*19c0*/  ISETP.GE.U32.AND P1, PT, R6, UR5, PT ;  /* 0x0000000506007c0c */ /* 0x000fc4000bf26070 */
[----:B------:R-:W-:Y:S01]  /*19d0*/  ISETP.GE.U32.AND P5, PT, R25, UR5, PT ;  /* 0x0000000519007c0c */ /* 0x000fe2000bfa6070 */
[----:B--2---:R-:W-:Y:S01]  /*19e0*/  IMAD.WIDE.U32 R4, R5, 0x4, R2 ;  /* 0x0000000405047825 */ /* 0x004fe200078e0002 */
[----:B------:R-:W-:-:S03]  /*19f0*/  ISETP.GE.U32.AND P2, PT, R0, UR5, PT ;  /* 0x0000000500007c0c */ /* 0x000fc6000bf46070 */
[----:B------:R-:W-:Y:S02]  /*1a00*/  VIADD R0, R45, 0x7 ;  /* 0x000000072d007836 */ /* 0x000fe40000000000 */
[----:B------:R0:W-:Y:S01]  /*1a10*/  @!P3 STG.E desc[UR12][R4.64], R9 ;  /* 0x000000090400b986 */ /* 0x0001e2000c10190c */
[----:B------:R-:W-:Y:S01]  /*1a20*/  ISETP.GE.U32.AND P3, PT, R7, UR5, PT ;  /* 0x0000000507007c0c */ /* 0x000fe2000bf66070 */
[----:B------:R-:W-:Y:S01]  /*1a30*/  IMAD R7, R30, UR5, R7 ;  /* 0x000000051e077c24 */ /* 0x000fe2000f8e0207 */
[----:B------:R-:W-:Y:S01]  /*1a40*/  ISETP.GE.U32.AND P6, PT, R0, UR5, PT ;  /* 0x0000000500007c0c */ /* 0x000fe2000bfc6070 */
[----:B------:R1:W-:Y:S01]  /*1a50*/  @!P4 STG.E desc[UR12][R4.64+0x4], R10 ;  /* 0x0000040a0400c986 */ /* 0x0003e2000c10190c */
[----:B------:R-:W-:Y:S01]  /*1a60*/  ISETP.GE.U32.AND P4, PT, R23, UR5, PT ;  /* 0x0000000517007c0c */ /* 0x000fe2000bf86070 */
[C---:B0-----:R-:W-:Y:S02]  /*1a70*/  IMAD R9, R30.reuse, UR5, R23 ;  /* 0x000000051e097c24 */ /* 0x041fe4000f8e0217 */
[----:B------:R-:W-:-:S02]  /*1a80*/  IMAD R23, R30, UR5, R25 ;  /* 0x000000051e177c24 */ /* 0x000fc4000f8e0219 */
[----:B-1----:R-:W-:-:S04]  /*1a90*/  IMAD.WIDE.U32 R4, R7, 0x4, R2 ;  /* 0x0000000407047825 */ /* 0x002fc800078e0002 */
[--C-:B------:R-:W-:Y:S01]  /*1aa0*/  IMAD.WIDE.U32 R6, R9, 0x4, R2.reuse ;  /* 0x0000000409067825 */ /* 0x100fe200078e0002 */
[----:B------:R0:W-:Y:S03]  /*1ab0*/  @!P3 STG.E desc[UR12][R4.64], R11 ;  /* 0x0000000b0400b986 */ /* 0x0001e6000c10190c */
[----:B------:R-:W-:Y:S01]  /*1ac0*/  IMAD.WIDE.U32 R2, R23, 0x4, R2 ;  /* 0x0000000417027825 */ /* 0x000fe200078e0002 */
[----:B------:R0:W-:Y:S04]  /*1ad0*/  @!P2 STG.E desc[UR12][R4.64+0x4], R12 ;  /* 0x0000040c0400a986 */ /* 0x0001e8000c10190c */
[----:B------:R0:W-:Y:S04]  /*1ae0*/  @!P4 STG.E desc[UR12][R6.64], R13 ;  /* 0x0000000d0600c986 */ /* 0x0001e8000c10190c */
[----:B------:R0:W-:Y:S04]  /*1af0*/  @!P1 STG.E desc[UR12][R6.64+0x4], R14 ;  /* 0x0000040e06009986 */ /* 0x0001e8000c10190c */
[----:B------:R0:W-:Y:S04]  /*1b00*/  @!P5 STG.E desc[UR12][R2.64], R15 ;  /* 0x0000000f0200d986 */ /* 0x0001e8000c10190c */
[----:B------:R0:W-:Y:S02]  /*1b10*/  @!P6 STG.E desc[UR12][R2.64+0x4], R16 ;  /* 0x000004100200e986 */ /* 0x0001e4000c10190c */
.L_x_56:
[----:B------:R-:W-:Y:S05]  /*1b20*/  BSYNC.RECONVERGENT B0 ;  /* 0x0000000000007941 */ /* 0x000fea0003800200 */
.L_x_55:
[----:B------:R-:W-:Y:S05]  /*1b30*/  @P0 EXIT ;  /* 0x000000000000094d */ /* 0x000fea0003800000 */
[----:B------:R-:W2:Y:S01]  /*1b40*/  LDCU UR4, c[0x0][0x39c] ;  /* 0x00007380ff0477ac */ /* 0x000ea20008000800 */
[C---:B-1-3--:R-:W-:Y:S01]  /*1b50*/  VIADD R25, R45.reuse, 0x1 ;  /* 0x000000012d197836 */ /* 0x04afe20000000000 */
[C---:B------:R-:W-:Y:S01]  /*1b60*/  IADD3 R33, PT, PT, R45.reuse, 0x4, RZ ;  /* 0x000000042d217810 */ /* 0x040fe20007ffe0ff */
[C---:B------:R-:W-:Y:S02]  /*1b70*/  VIADD R29, R45.reuse, 0x2 ;  /* 0x000000022d1d7836 */ /* 0x040fe40000000000 */
[C---:B------:R-:W-:Y:S02]  /*1b80*/  VIADD R31, R45.reuse, 0x3 ;  /* 0x000000032d1f7836 */ /* 0x040fe40000000000 */
[C---:B------:R-:W-:Y:S02]  /*1b90*/  VIADD R35, R45.reuse, 0x5 ;  /* 0x000000052d237836 */ /* 0x040fe40000000000 */
[C---:B------:R-:W-:Y:S01]  /*1ba0*/  VIADD R37, R45.reuse, 0x6 ;  /* 0x000000062d257836 */ /* 0x040fe20000000000 */
[----:B--2---:R-:W-:-:S02]  /*1bb0*/  ISETP.GE.U32.AND P5, PT, R45, UR4, PT ;  /* 0x000000042d007c0c */ /* 0x004fc4000bfa6070 */
[----:B------:R-:W-:Y:S02]  /*1bc0*/  ISETP.GE.U32.AND P6, PT, R25, UR4, PT ;  /* 0x0000000419007c0c */ /* 0x000fe4000bfc6070 */
[----:B------:R-:W-:Y:S02]  /*1bd0*/  ISETP.GE.U32.AND P4, PT, R29, UR4, PT ;  /* 0x000000041d007c0c */ /* 0x000fe4000bf86070 */
[----:B------:R-:W-:Y:S02]  /*1be0*/  ISETP.GE.U32.AND P3, PT, R31, UR4, PT ;  /* 0x000000041f007c0c */ /* 0x000fe4000bf66070 */
[----:B------:R-:W-:Y:S02]  /*1bf0*/  ISETP.GE.U32.AND P2, PT, R33, UR4, PT ;  /* 0x0000000421007c0c */ /* 0x000fe4000bf46070 */
[----:B------:R-:W-:Y:S02]  /*1c00*/  ISETP.GE.U32.AND P1, PT, R35, UR4, PT ;  /* 0x0000000423007c0c */ /* 0x000fe4000bf26070 */
[----:B------:R-:W-:Y:S01]  /*1c10*/  ISETP.GE.U32.AND P0, PT, R37, UR4, PT ;  /* 0x0000000425007c0c */ /* 0x000fe2000bf06070 */
[----:B0-----:R-:W0:Y:S01]  /*1c20*/  @!P5 LDC.64 R14, c[0x0][0x390] ;  /* 0x0000e400ff0edb82 */ /* 0x001e220000000a00 */
[----:B------:R-:W-:-:S02]  /*1c30*/  @!P5 IMAD R23, R32, UR4, R45 ;  /* 0x000000042017dc24 */ /* 0x000fc4000f8e022d */
[----:B------:R-:W-:Y:S02]  /*1c40*/  @!P6 IMAD R25, R32, UR4, R25 ;  /* 0x000000042019ec24 */ /* 0x000fe4000f8e0219 */
[----:B------:R-:W-:-:S03]  /*1c50*/  VIADD R45, R45, 0x7 ;  /* 0x000000072d2d7836 */ /* 0x000fc60000000000 */
[----:B------:R-:W1:Y:S08]  /*1c60*/  @!P6 LDC.64 R12, c[0x0][0x390] ;  /* 0x0000e400ff0ceb82 */ /* 0x000e700000000a00 */
[----:B------:R-:W2:Y:S08]  /*1c70*/  @!P4 LDC.64 R10, c[0x0][0x390] ;  /* 0x0000e400ff0acb82 */ /* 0x000eb00000000a00 */
[----:B------:R-:W3:Y:S01]  /*1c80*/  @!P3 LDC.64 R8, c[0x0][0x390] ;  /* 0x0000e400ff08bb82 */ /* 0x000ee20000000a00 */
[----:B0-----:R-:W-:-:S04]  /*1c90*/  @!P5 IMAD.WIDE.U32 R14, R23, 0x4, R14 ;  /* 0x00000004170ed825 */ /* 0x001fc800078e000e */
[----:B------:R-:W-:Y:S01]  /*1ca0*/  @!P4 IMAD R23, R32, UR4, R29 ;  /* 0x000000042017cc24 */ /* 0x000fe2000f8e021d */
[----:B------:R0:W-:Y:S01]  /*1cb0*/  @!P5 STG.E desc[UR12][R14.64], R17 ;  /* 0x000000110e00d986 */ /* 0x0001e2000c10190c */
[----:B------:R-:W-:Y:S01]  /*1cc0*/  ISETP.GE.U32.AND P5, PT, R45, UR4, PT ;  /* 0x000000042d007c0c */ /* 0x000fe2000bfa6070 */
[----:B------:R-:W4:Y:S01]  /*1cd0*/  @!P2 LDC.64 R6, c[0x0][0x390] ;  /* 0x0000e400ff06ab82 */ /* 0x000f220000000a00 */
[----:B-1----:R-:W-:-:S04]  /*1ce0*/  @!P6 IMAD.WIDE.U32 R12, R25, 0x4, R12 ;  /* 0x00000004190ce825 */ /* 0x002fc800078e000c */
[C---:B------:R-:W-:Y:S01]  /*1cf0*/  @!P3 IMAD R25, R32.reuse, UR4, R31 ;  /* 0x000000042019bc24 */ /* 0x040fe2000f8e021f */
[----:B------:R0:W-:Y:S01]  /*1d00*/  @!P6 STG.E desc[UR12][R12.64], R18 ;  /* 0x000000120c00e986 */ /* 0x0001e2000c10190c */
[----:B------:R-:W-:Y:S01]  /*1d10*/  @!P0 IMAD R29, R32, UR4, R37 ;  /* 0x00000004201d8c24 */ /* 0x000fe2000f8e0225 */
[----:B------:R-:W1:Y:S01]  /*1d20*/  @!P1 LDC.64 R4, c[0x0][0x390] ;  /* 0x0000e400ff049b82 */ /* 0x000e620000000a00 */
[----:B--2---:R-:W-:-:S04]  /*1d30*/  @!P4 IMAD.WIDE.U32 R10, R23, 0x4, R10 ;  /* 0x00000004170ac825 */ /* 0x004fc800078e000a */
[----:B------:R-:W-:Y:S01]  /*1d40*/  @!P2 IMAD R23, R32, UR4, R33 ;  /* 0x000000042017ac24 */ /* 0x000fe2000f8e0221 */
[----:B------:R0:W-:Y:S02]  /*1d50*/  @!P4 STG.E desc[UR12][R10.64], R19 ;  /* 0x000000130a00c986 */ /* 0x0001e4000c10190c */
[----:B------:R-:W2:Y:S01]  /*1d60*/  @!P0 LDC.64 R2, c[0x0][0x390] ;  /* 0x0000e400ff028b82 */ /* 0x000ea20000000a00 */
[----:B---3--:R-:W-:-:S04]  /*1d70*/  @!P3 IMAD.WIDE.U32 R8, R25, 0x4, R8 ;  /* 0x000000041908b825 */ /* 0x008fc800078e0008 */
[----:B------:R-:W-:Y:S01]  /*1d80*/  @!P1 IMAD R25, R32, UR4, R35 ;  /* 0x0000000420199c24 */ /* 0x000fe2000f8e0223 */
[----:B------:R0:W-:Y:S01]  /*1d90*/  @!P3 STG.E desc[UR12][R8.64], R20 ;  /* 0x000000140800b986 */ /* 0x0001e2000c10190c */
[----:B----4-:R-:W-:-:S05]  /*1da0*/  @!P2 IMAD.WIDE.U32 R6, R23, 0x4, R6 ;  /* 0x000000041706a825 */ /* 0x010fca00078e0006 */
        /* <DEDUP_REMOVED lines=11> */
.L_x_57:
        /* <DEDUP_REMOVED lines=10> */
.L_x_149:


//--------------------- .text._Z15matmul_2d_tiledILi64ELi32ELi8ELi8ELi4EEvPKfS1_Pfiii --------------------------
	.section	.text._Z15matmul_2d_tiledILi64ELi32ELi8ELi8ELi4EEvPKfS1_Pfiii,"ax",@progbits
	.align	128
        .global         _Z15matmul_2d_tiledILi64ELi32ELi8ELi8ELi4EEvPKfS1_Pfiii
        .type           _Z15matmul_2d_tiledILi64ELi32ELi8ELi8ELi4EEvPKfS1_Pfiii,@function
        .size           _Z15matmul_2d_tiledILi64ELi32ELi8ELi8ELi4EEvPKfS1_Pfiii,(.L_x_150 - _Z15matmul_2d_tiledILi64ELi32ELi8ELi8ELi4EEvPKfS1_Pfiii)
        .other          _Z15matmul_2d_tiledILi64ELi32ELi8ELi8ELi4EEvPKfS1_Pfiii,@"STO_CUDA_ENTRY STV_DEFAULT"
_Z15matmul_2d_tiledILi64ELi32ELi8ELi8ELi4EEvPKfS1_Pfiii:
.text._Z15matmul_2d_tiledILi64ELi32ELi8ELi8ELi4EEvPKfS1_Pfiii:
[----:B------:R-:W-:Y:S01]  /*0000*/  LDC R1, c[0x0][0x37c] ;  /* 0x0000df00ff017b82 */ /* 0x000fe20000000800 */
[----:B------:R-:W0:Y:S07]  /*0010*/  LDCU UR4, c[0x0][0x3a0] ;  /* 0x00007400ff0477ac */ /* 0x000e2e0008000800 */
[----:B------:R-:W1:Y:S01]  /*0020*/  S2UR UR13, SR_CTAID.Y ;  /* 0x00000000000d79c3 */ /* 0x000e620000002600 */
[----:B------:R-:W2:Y:S01]  /*0030*/  S2R R24, SR_TID.X ;  /* 0x0000000000187919 */ /* 0x000ea20000002100 */
[----:B------:R-:W-:-:S02]  /*0040*/  HFMA2 R37, -RZ, RZ, 0, 0 ;  /* 0x00000000ff257431 */ /* 0x000fc400000001ff */
[----:B------:R-:W-:Y:S01]  /*0050*/  IMAD.MOV.U32 R0, RZ, RZ, RZ ;  /* 0x000000ffff007224 */ /* 0x000fe200078e00ff */
[----:B------:R-:W-:Y:S01]  /*0060*/  CS2R R2, SRZ ;  /* 0x0000000000027805 */ /* 0x000fe2000001ff00 */
[----:B------:R-:W3:Y:S01]  /*0070*/  S2R R26, SR_TID.Y ;  /* 0x00000000001a7919 */ /* 0x000ee20000002200 */
[----:B------:R-:W-:Y:S02]  /*0080*/  CS2R R4, SRZ ;  /* 0x0000000000047805 */ /* 0x000fe4000001ff00 */
[----:B------:R-:W-:Y:S02]  /*0090*/  CS2R R6, SRZ ;  /* 0x0000000000067805 */ /* 0x000fe4000001ff00 */
[----:B------:R-:W-:Y:S01]  /*00a0*/  CS2R R8, SRZ ;  /* 0x0000000000087805 */ /* 0x000fe2000001ff00 */
[----:B------:R-:W4:Y:S01]  /*00b0*/  S2R R22, SR_CTAID.X ;  /* 0x0000000000167919 */ /* 0x000f220000002500 */
        /* <DEDUP_REMOVED lines=9> */
[----:B------:R-:W-:Y:S01]  /*0150*/  MOV R25, RZ ;  /* 0x000000ff00197202 */ /* 0x000fe20000000f00 */
        /* <DEDUP_REMOVED lines=8> */
[----:B------:R-:W-:Y:S01]  /*01e0*/  IMAD.MOV.U32 R43, RZ, RZ, RZ ;  /* 0x000000ffff2b7224 */ /* 0x000fe200078e00ff */
[----:B-123--:R-:W-:Y:S06]  /*01f0*/  BRA.U !UP0, `(.L_x_58) ;  /* 0x0000001108407547 */ /* 0x00efec000b800000 */
[----:B------:R-:W1:Y:S01]  /*0200*/  LDCU UR4, c[0x0][0x39c] ;  /* 0x00007380ff0477ac */ /* 0x000e620008000800 */
[----:B----4-:R-:W-:Y:S01]  /*0210*/  IMAD.SHL.U32 R21, R22, 0x20, RZ ;  /* 0x0000002016157824 */ /* 0x010fe200078e00ff */
[----:B------:R-:W-:Y:S01]  /*0220*/  ISETP.GE.U32.AND P2, PT, R24, 0x8, PT ;  /* 0x000000081800780c */ /* 0x000fe20003f46070 */
[----:B------:R-:W-:-:S03]  /*0230*/  USHF.L.U32 UR12, UR13, 0x6, URZ ;  /* 0x000000060d0c7899 */ /* 0x000fc600080006ff */
[----:B------:R-:W-:-:S05]  /*0240*/  LEA R21, R24, R21, 0x2 ;  /* 0x0000001518157211 */ /* 0x000fca00078e10ff */
[C---:B------:R-:W-:Y:S02]  /*0250*/  VIADD R0, R21.reuse, 0x2 ;  /* 0x0000000215007836 */ /* 0x040fe40000000000 */
[----:B------:R-:W-:-:S03]  /*0260*/  VIADD R21, R21, 0x3 ;  /* 0x0000000315157836 */ /* 0x000fc60000000000 */
[----:B-1----:R-:W-:Y:S01]  /*0270*/  ISETP.LT.U32.AND P1, PT, R0, UR4, !P2 ;  /* 0x0000000400007c0c */ /* 0x002fe2000d721070 */
[----:B------:R-:W-:Y:S01]  /*0280*/  IMAD.MOV.U32 R0, RZ, RZ, RZ ;  /* 0x000000ffff007224 */ /* 0x000fe200078e00ff */
[----:B------:R-:W-:Y:S01]  /*0290*/  ISETP.LT.U32.AND P2, PT, R21, UR4, !P2 ;  /* 0x0000000415007c0c */ /* 0x000fe2000d741070 */
[----:B------:R-:W-:-:S12]  /*02a0*/  UMOV UR4, URZ ;  /* 0x000000ff00047c82 */ /* 0x000fd80008000000 */
.L_x_87:
[----:B0-----:R-:W-:-:S07]  /*02b0*/  HFMA2 R33, -RZ, RZ, 0, 0 ;  /* 0x00000000ff217431 */ /* 0x001fce00000001ff */
.L_x_62:
        /* <DEDUP_REMOVED lines=12> */
[----:B------:R-:W-:Y:S01]  /*0380*/  IMAD.U32 R45, RZ, RZ, UR13 ;  /* 0x0000000dff2d7e24 */ /* 0x000fe2000f8e00ff */
[----:B------:R-:W-:Y:S01]  /*0390*/  UMOV UR5, 0x400 ;  /* 0x0000040000057882 */ /* 0x000fe20000000000 */
[----:B------:R-:W-:-:S03]  /*03a0*/  IMAD.MOV.U32 R36, RZ, RZ, R26 ;  /* 0x000000ffff247224 */ /* 0x000fc600078e001a */
[----:B------:R-:W-:-:S05]  /*03b0*/  LEA R45, R45, R26, 0x6 ;  /* 0x0000001a2d2d7211 */ /* 0x000fca00078e30ff */
[----:B------:R-:W-:-:S05]  /*03c0*/  IMAD R38, R45, UR8, R24 ;  /* 0x000000082d267c24 */ /* 0x000fca000f8e0218 */
[----:B------:R-:W-:Y:S01]  /*03d0*/  IADD3 R38, PT, PT, R33, UR4, R38 ;  /* 0x0000000421267c10 */ /* 0x000fe2000fffe026 */
[----:B0-----:R-:W-:-:S06]  /*03e0*/  ULEA UR5, UR6, UR5, 0x18 ;  /* 0x0000000506057291 */ /* 0x001fcc000f8ec0ff */
[----:B------:R-:W-:-:S05]  /*03f0*/  LEA R34, R26, UR5, 0x5 ;  /* 0x000000051a227c11 */ /* 0x000fca000f8e28ff */
[----:B------:R-:W-:-:S07]  /*0400*/  IMAD R34, R21, 0x4, R34 ;  /* 0x0000000415227824 */ /* 0x000fce00078e0222 */
.L_x_61:
[----:B------:R-:W-:-:S13]  /*0410*/  ISETP.GE.U32.AND P0, PT, R45, UR7, PT ;  /* 0x000000072d007c0c */ /* 0x000fda000bf06070 */
[----:B------:R-:W0:Y:S02]  /*0420*/  @!P0 LDC.64 R20, c[0x0][0x380] ;  /* 0x0000e000ff148b82 */ /* 0x000e240000000a00 */
[----:B0-----:R-:W-:-:S06]  /*0430*/  @!P0 IMAD.WIDE.U32 R20, R38, 0x4, R20 ;  /* 0x0000000426148825 */ /* 0x001fcc00078e0014 */
[----:B------:R-:W2:Y:S01]  /*0440*/  @!P0 LDG.E R21, desc[UR10][R20.64] ;  /* 0x0000000a14158981 */ /* 0x000ea2000c1e1900 */
[----:B------:R-:W-:Y:S01]  /*0450*/  IADD3 R36, PT, PT, R36, UR15, RZ ;  /* 0x0000000f24247c10 */ /* 0x000fe2000fffe0ff */
[----:B------:R-:W-:Y:S02]  /*0460*/  IMAD.U32 R40, RZ, RZ, UR9 ;  /* 0x00000009ff287e24 */ /* 0x000fe4000f8e00ff */
[----:B------:R-:W-:Y:S02]  /*0470*/  VIADD R45, R45, UR15 ;  /* 0x0000000f2d2d7c36 */ /* 0x000fe40008000000 */
[----:B------:R-:W-:Y:S02]  /*0480*/  IMAD R38, R40, UR15, R38 ;  /* 0x0000000f28267c24 */ /* 0x000fe4000f8e0226 */
[----:B------:R-:W-:Y:S01]  /*0490*/  IMAD.U32 R40, RZ, RZ, UR15 ;  /* 0x0000000fff287e24 */ /* 0x000fe2000f8e00ff */
[----:B--2---:R0:W-:Y:S01]  /*04a0*/  @!P0 STS [R34], R21 ;  /* 0x0000001522008388 */ /* 0x0041e20000000800 */
[----:B------:R-:W-:-:S02]  /*04b0*/  ISETP.GE.U32.AND P0, PT, R36, 0x40, PT ;  /* 0x000000402400780c */ /* 0x000fc40003f06070 */
[----:B0-----:R-:W-:-:S11]  /*04c0*/  IMAD R34, R40, 0x20, R34 ;  /* 0x0000002028227824 */ /* 0x001fd600078e0222 */
[----:B------:R-:W-:Y:S05]  /*04d0*/  @!P0 BRA `(.L_x_61) ;  /* 0xfffffffc00cc8947 */ /* 0x000fea000383ffff */
.L_x_60:
[----:B------:R-:W-:Y:S05]  /*04e0*/  BSYNC.RECONVERGENT B0 ;  /* 0x0000000000007941 */ /* 0x000fea0003800200 */
.L_x_59:
[----:B------:R-:W-:-:S04]  /*04f0*/  IADD3 R33, PT, PT, R33, UR16, RZ ;  /* 0x0000001021217c10 */ /* 0x000fc8000fffe0ff */
[----:B------:R-:W-:-:S13]  /*0500*/  ISETP.GE.U32.AND P0, PT, R33, 0x8, PT ;  /* 0x000000082100780c */ /* 0x000fda0003f06070 */
[----:B------:R-:W-:Y:S05]  /*0510*/  @!P0 BRA `(.L_x_62) ;  /* 0xfffffffc00688947 */ /* 0x000fea000383ffff */
[----:B------:R-:W-:-:S05]  /*0520*/  UMOV UR5, URZ ;  /* 0x000000ff00057c82 */ /* 0x000fca0008000000 */
.L_x_68:
[----:B0-----:R-:W0:Y:S01]  /*0530*/  LDCU UR6, c[0x0][0x3a0] ;  /* 0x00007400ff0677ac */ /* 0x001e220008000800 */
[----:B------:R-:W-:Y:S01]  /*0540*/  VIADD R36, R26, UR5 ;  /* 0x000000051a247c36 */ /* 0x000fe20008000000 */
[----:B------:R-:W-:Y:S01]  /*0550*/  ISETP.GT.U32.AND P0, PT, R24, 0x1f, PT ;  /* 0x0000001f1800780c */ /* 0x000fe20003f04070 */
[----:B------:R-:W-:Y:S01]  /*0560*/  BSSY.RECONVERGENT B0, `(.L_x_63) ;  /* 0x000001d000007945 */ /* 0x000fe20003800200 */
[----:B------:R-:W-:Y:S01]  /*0570*/  UIADD3 UR5, UPT, UPT, UR5, UR16, URZ ;  /* 0x0000001005057290 */ /* 0x000fe2000fffe0ff */
[C---:B------:R-:W-:Y:S01]  /*0580*/  VIADD R33, R36.reuse, UR4 ;  /* 0x0000000424217c36 */ /* 0x040fe20008000000 */
[----:B------:R-:W-:Y:S01]  /*0590*/  ISETP.GT.U32.OR P0, PT, R36, 0x7, P0 ;  /* 0x000000072400780c */ /* 0x000fe20000704470 */
[----:B------:R-:W-:Y:S01]  /*05a0*/  IMAD.SHL.U32 R45, R22, 0x20, RZ ;  /* 0x00000020162d7824 */ /* 0x000fe200078e00ff */
[----:B------:R-:W-:Y:S02]  /*05b0*/  UISETP.GE.U32.AND UP0, UPT, UR5, 0x20, UPT ;  /* 0x000000200500788c */ /* 0x000fe4000bf06070 */
[----:B0-----:R-:W-:-:S13]  /*05c0*/  ISETP.GE.U32.OR P0, PT, R33, UR6, P0 ;  /* 0x0000000621007c0c */ /* 0x001fda0008706470 */
[----:B------:R-:W-:Y:S05]  /*05d0*/  @P0 BRA `(.L_x_64) ;  /* 0x0000000000540947 */ /* 0x000fea0003800000 */
[----:B------:R-:W0:Y:S01]  /*05e0*/  S2UR UR7, SR_CgaCtaId ;  /* 0x00000000000779c3 */ /* 0x000e220000008800 */
[----:B------:R-:W-:Y:S01]  /*05f0*/  UMOV UR6, 0x400 ;  /* 0x0000040000067882 */ /* 0x000fe20000000000 */
[----:B------:R-:W-:Y:S01]  /*0600*/  MOV R38, R24 ;  /* 0x0000001800267202 */ /* 0x000fe20000000f00 */
[----:B------:R-:W-:-:S05]  /*0610*/  UIADD3 UR6, UPT, UPT, UR6, 0x800, URZ ;  /* 0x0000080006067890 */ /* 0x000fca000fffe0ff */
[----:B------:R-:W1:Y:S01]  /*0620*/  LDC R34, c[0x0][0x39c] ;  /* 0x0000e700ff227b82 */ /* 0x000e620000000800 */
[----:B0-----:R-:W-:-:S06]  /*0630*/  ULEA UR6, UR7, UR6, 0x18 ;  /* 0x0000000607067291 */ /* 0x001fcc000f8ec0ff */
[----:B------:R-:W-:-:S07]  /*0640*/  LEA R36, R36, UR6, 0x7 ;  /* 0x0000000624247c11 */ /* 0x000fce000f8e38ff */
.L_x_67:
[----:B0-----:R-:W-:Y:S01]  /*0650*/  IMAD.IADD R40, R45, 0x1, R38 ;  /* 0x000000012d287824 */ /* 0x001fe200078e0226 */
        /* <DEDUP_REMOVED lines=9> */
.L_x_66:
[----:B------:R-:W-:Y:S05]  /*06f0*/  BSYNC.RECONVERGENT B1 ;  /* 0x0000000000017941 */ /* 0x000fea0003800200 */
.L_x_65:
[----:B------:R-:W-:-:S05]  /*0700*/  VIADD R38, R38, UR14 ;  /* 0x0000000e26267c36 */ /* 0x000fca0008000000 */
[----:B------:R-:W-:-:S13]  /*0710*/  ISETP.GE.U32.AND P0, PT, R38, 0x20, PT ;  /* 0x000000202600780c */ /* 0x000fda0003f06070 */
[----:B------:R-:W-:Y:S05]  /*0720*/  @!P0 BRA `(.L_x_67) ;  /* 0xfffffffc00c88947 */ /* 0x000fea000383ffff */
.L_x_64:
[----:B------:R-:W-:Y:S05]  /*0730*/  BSYNC.RECONVERGENT B0 ;  /* 0x0000000000007941 */ /* 0x000fea0003800200 */
.L_x_63:
        /* <DEDUP_REMOVED lines=8> */
[C---:B------:R-:W-:Y:S01]  /*07c0*/  LEA R45, R24.reuse, R45, 0x2 ;  /* 0x0000002d182d7211 */ /* 0x040fe200078e10ff */
        /* <DEDUP_REMOVED lines=13> */
.L_x_86:
        /* <DEDUP_REMOVED lines=19> */
.L_x_71:
[----:B---3--:R-:W-:Y:S05]  /*09d0*/  BSYNC.RECONVERGENT B0 ;  /* 0x0000000000007941 */ /* 0x008fea0003800200 */
.L_x_70:
[----:B------:R-:W-:Y:S01]  /*09e0*/  LEA R21, R26, UR12, 0x3 ;  /* 0x0000000c1a157c11 */ /* 0x000fe2000f8e18ff */
[----:B------:R-:W-:Y:S04]  /*09f0*/  BSSY.RECONVERGENT B0, `(.L_x_72) ;  /* 0x0000015000007945 */ /* 0x000fe80003800200 */
[C---:B------:R-:W-:Y:S02]  /*0a00*/  VIADD R33, R21.reuse, 0x1 ;  /* 0x0000000115217836 */ /* 0x040fe40000000000 */
[----:B------:R-:W-:-:S03]  /*0a10*/  VIADD R34, R21, 0x2 ;  /* 0x0000000215227836 */ /* 0x000fc60000000000 */
[----:B------:R-:W-:Y:S02]  /*0a20*/  ISETP.GE.U32.AND P5, PT, R33, UR16, PT ;  /* 0x0000001021007c0c */ /* 0x000fe4000bfa6070 */
[----:B------:R-:W-:Y:S02]  /*0a30*/  ISETP.GE.U32.AND P0, PT, R34, UR16, PT ;  /* 0x0000001022007c0c */ /* 0x000fe4000bf06070 */
[C---:B------:R-:W-:Y:S02]  /*0a40*/  ISETP.GT.U32.OR P5, PT, R26.reuse, 0x7, P5 ;  /* 0x000000071a00780c */ /* 0x040fe40002fa4470 */
[----:B------:R-:W-:-:S11]  /*0a50*/  ISETP.GT.U32.OR P0, PT, R26, 0x7, P0 ;  /* 0x000000071a00780c */ /* 0x000fd60000704470 */
        /* <DEDUP_REMOVED lines=14> */
.L_x_73:
[----:B------:R-:W-:Y:S05]  /*0b40*/  BSYNC.RECONVERGENT B0 ;  /* 0x0000000000007941 */ /* 0x000fea0003800200 */
.L_x_72:
        /* <DEDUP_REMOVED lines=15> */
.L_x_75:
[----:B------:R-:W-:Y:S05]  /*0c40*/  BSYNC.RECONVERGENT B0 ;  /* 0x0000000000007941 */ /* 0x000fea0003800200 */
.L_x_74:
[C---:B------:R-:W-:Y:S01]  /*0c50*/  IADD3 R33, PT, PT, R21.reuse, 0x3, RZ ;  /* 0x0000000315217810 */ /* 0x040fe20007ffe0ff */
[----:B------:R-:W-:Y:S01]  /*0c60*/  VIADD R34, R21, 0x4 ;  /* 0x0000000415227836 */ /* 0x000fe20000000000 */
[----:B------:R-:W-:Y:S02]  /*0c70*/  BSSY.RECONVERGENT B0, `(.L_x_76) ;  /* 0x0000014000007945 */ /* 0x000fe40003800200 */
[----:B------:R-:W-:Y:S01]  /*0c80*/  ISETP.GE.U32.AND P0, PT, R33, UR16, PT ;  /* 0x0000001021007c0c */ /* 0x000fe2000bf06070 */
[----:B------:R-:W-:Y:S01]  /*0c90*/  VIADD R33, R21, 0x5 ;  /* 0x0000000515217836 */ /* 0x000fe20000000000 */
[----:B------:R-:W-:Y:S02]  /*0ca0*/  ISETP.GE.U32.AND P6, PT, R34, UR16, PT ;  /* 0x0000001022007c0c */ /* 0x000fe4000bfc6070 */
[----:B------:R-:W-:Y:S02]  /*0cb0*/  ISETP.GT.U32.OR P0, PT, R26, 0x7, P0 ;  /* 0x000000071a00780c */ /* 0x000fe40000704470 */
[----:B------:R-:W-:-:S11]  /*0cc0*/  ISETP.GE.U32.AND P5, PT, R33, UR16, PT ;  /* 0x0000001021007c0c */ /* 0x000fd6000bfa6070 */
        /* <DEDUP_REMOVED lines=14> */
.L_x_77:
[----:B------:R-:W-:Y:S05]  /*0db0*/  BSYNC.RECONVERGENT B0 ;  /* 0x0000000000007941 */ /* 0x000fea0003800200 */
.L_x_76:
[C---:B------:R-:W-:Y:S01]  /*0dc0*/  ISETP.GT.U32.OR P6, PT, R26.reuse, 0x7, P6 ;  /* 0x000000071a00780c */ /* 0x040fe200037c4470 */
[C---:B------:R-:W-:Y:S01]  /*0dd0*/  VIADD R33, R21.reuse, 0x6 ;  /* 0x0000000615217836 */ /* 0x040fe20000000000 */
[----:B------:R-:W-:Y:S01]  /*0de0*/  BSSY.RECONVERGENT B0, `(.L_x_78) ;  /* 0x0000013000007945 */ /* 0x000fe20003800200 */
[----:B------:R-:W-:Y:S02]  /*0df0*/  ISETP.GT.U32.OR P5, PT, R26, 0x7, P5 ;  /* 0x000000071a00780c */ /* 0x000fe40002fa4470 */
[----:B------:R-:W-:Y:S02]  /*0e00*/  IADD3 R21, PT, PT, R21, 0x7, RZ ;  /* 0x0000000715157810 */ /* 0x000fe40007ffe0ff */
[----:B------:R-:W-:-:S04]  /*0e10*/  ISETP.GE.U32.AND P0, PT, R33, UR16, PT ;  /* 0x0000001021007c0c */ /* 0x000fc8000bf06070 */
[----:B------:R-:W-:Y:S02]  /*0e20*/  ISETP.GT.U32.OR P0, PT, R26, 0x7, P0 ;  /* 0x000000071a00780c */ /* 0x000fe40000704470 */
[----:B------:R-:W-:Y:S11]  /*0e30*/  @P6 BRA `(.L_x_79) ;  /* 0x0000000000346947 */ /* 0x000ff60003800000 */
        /* <DEDUP_REMOVED lines=13> */
.L_x_79:
[----:B------:R-:W-:Y:S05]  /*0f10*/  BSYNC.RECONVERGENT B0 ;  /* 0x0000000000007941 */ /* 0x000fea0003800200 */
.L_x_78:
[----:B------:R-:W-:Y:S01]  /*0f20*/  ISETP.GE.U32.AND P6, PT, R21, UR16, PT ;  /* 0x0000001015007c0c */ /* 0x000fe2000bfc6070 */
[----:B------:R-:W-:Y:S03]  /*0f30*/  BSSY.RECONVERGENT B0, `(.L_x_80) ;  /* 0x0000010000007945 */ /* 0x000fe60003800200 */
[----:B------:R-:W-:Y:S01]  /*0f40*/  ISETP.GT.U32.OR P6, PT, R26, 0x7, P6 ;  /* 0x000000071a00780c */ /* 0x000fe200037c4470 */
[----:B------:R-:W-:-:S12]  /*0f50*/  @P5 BRA `(.L_x_81) ;  /* 0x0000000000345947 */ /* 0x000fd80003800000 */
        /* <DEDUP_REMOVED lines=13> */
.L_x_81:
[----:B------:R-:W-:Y:S05]  /*1030*/  BSYNC.RECONVERGENT B0 ;  /* 0x0000000000007941 */ /* 0x000fea0003800200 */
.L_x_80:
        /* <DEDUP_REMOVED lines=15> */
.L_x_83:
[----:B------:R-:W-:Y:S05]  /*1130*/  BSYNC.RECONVERGENT B0 ;  /* 0x0000000000007941 */ /* 0x000fea0003800200 */
.L_x_82:
        /* <DEDUP_REMOVED lines=15> */
.L_x_85:
[----:B------:R-:W-:Y:S05]  /*1230*/  BSYNC.RECONVERGENT B0 ;  /* 0x0000000000007941 */ /* 0x000fea0003800200 */
.L_x_84:
        /* <DEDUP_REMOVED lines=8> */
.L_x_69:
[----:B------:R-:W-:Y:S01]  /*12c0*/  BAR.SYNC.DEFER_BLOCKING 0x0 ;  /* 0x0000000000007b1d */ /* 0x000fe20000010000 */
[----:B------:R-:W-:-:S04]  /*12d0*/  UIADD3 UR4, UPT, UPT, UR4, 0x8, URZ ;  /* 0x0000000804047890 */ /* 0x000fc8000fffe0ff */
[----:B------:R-:W-:-:S09]  /*12e0*/  UISETP.GE.AND UP0, UPT, UR4, UR7, UPT ;  /* 0x000000070400728c */ /* 0x000fd2000bf06270 */
[----:B------:R-:W-:Y:S05]  /*12f0*/  BRA.U !UP0, `(.L_x_87) ;  /* 0xffffffed08ec7547 */ /* 0x000fea000b83ffff */
.L_x_58:
[----:B------:R-:W1:Y:S01]  /*1300*/  LDCU UR4, c[0x0][0x398] ;  /* 0x00007300ff0477ac */ /* 0x000e620008000800 */
[----:B------:R-:W-:Y:S01]  /*1310*/  IMAD.U32 R33, RZ, RZ, UR13 ;  /* 0x0000000dff217e24 */ /* 0x000fe2000f8e00ff */
[----:B------:R-:W-:Y:S01]  /*1320*/  BSSY.RECONVERGENT B0, `(.L_x_88) ;  /* 0x0000018000007945 */ /* 0x000fe20003800200 */
[----:B----4-:R-:W-:Y:S02]  /*1330*/  IMAD R34, R22, 0x8, R24 ;  /* 0x0000000816227824 */ /* 0x010fe400078e0218 */
[----:B------:R-:W-:Y:S02]  /*1340*/  IMAD R33, R33, 0x8, R26 ;  /* 0x0000000821217824 */ /* 0x000fe400078e021a */
[----:B------:R-:W-:-:S03]  /*1350*/  IMAD.SHL.U32 R34, R34, 0x4, RZ ;  /* 0x0000000422227824 */ /* 0x000fc600078e00ff */
[----:B------:R-:W-:-:S05]  /*1360*/  SHF.L.U32 R33, R33, 0x3, RZ ;  /* 0x0000000321217819 */ /* 0x000fca00000006ff */
[C---:B------:R-:W-:Y:S01]  /*1370*/  VIADD R45, R33.reuse, 0x1 ;  /* 0x00000001212d7836 */ /* 0x040fe20000000000 */
[----:B-1----:R-:W-:-:S04]  /*1380*/  ISETP.GE.U32.AND P0, PT, R33, UR4, PT ;  /* 0x0000000421007c0c */ /* 0x002fc8000bf06070 */
[----:B------:R-:W-:-:S09]  /*1390*/  ISETP.GE.U32.AND P4, PT, R45, UR4, PT ;  /* 0x000000042d007c0c */ /* 0x000fd2000bf86070 */
        /* <DEDUP_REMOVED lines=8> */
[----:B------:R-:W-:Y:S01]  /*1420*/  IMAD R22, R33, UR5, R34 ;  /* 0x0000000521167c24 */ /* 0x000fe2000f8e0222 */
[----:B------:R-:W-:Y:S02]  /*1430*/  ISETP.GE.U32.AND P2, PT, R24, UR5, PT ;  /* 0x0000000518007c0c */ /* 0x000fe4000bf46070 */
[----:B------:R-:W-:Y:S01]  /*1440*/  ISETP.GE.U32.AND P3, PT, R26, UR5, PT ;  /* 0x000000051a007c0c */ /* 0x000fe2000bf66070 */
[----:B0-----:R-:W-:-:S06]  /*1450*/  IMAD.WIDE.U32 R20, R22, 0x4, R20 ;  /* 0x0000000416147825 */ /* 0x001fcc00078e0014 */
[----:B------:R1:W-:Y:S04]  /*1460*/  @!P0 STG.E desc[UR10][R20.64], R43 ;  /* 0x0000002b14008986 */ /* 0x0003e8000c10190a */
[----:B------:R1:W-:Y:S04]  /*1470*/  @!P1 STG.E desc[UR10][R20.64+0x4], R27 ;  /* 0x0000041b14009986 */ /* 0x0003e8000c10190a */
[----:B------:R1:W-:Y:S04]  /*1480*/  @!P2 STG.E desc[UR10][R20.64+0x8], R25 ;  /* 0x000008191400a986 */ /* 0x0003e8000c10190a */
[----:B------:R1:W-:Y:S02]  /*1490*/  @!P3 STG.E desc[UR10][R20.64+0xc], R23 ;  /* 0x00000c171400b986 */ /* 0x0003e4000c10190a */
.L_x_89:
[----:B0-----:R-:W-:Y:S05]  /*14a0*/  BSYNC.RECONVERGENT B0 ;  /* 0x0000000000007941 */ /* 0x001fea0003800200 */
.L_x_88:
[----:B------:R-:W-:Y:S04]  /*14b0*/  BSSY.RECONVERGENT B0, `(.L_x_90) ;  /* 0x000001a000007945 */ /* 0x000fe80003800200 */
[----:B------:R-:W-:Y:S05]  /*14c0*/  @P4 BRA `(.L_x_91) ;  /* 0x0000000000604947 */ /* 0x000fea0003800000 */
[----:B------:R-:W0:Y:S01]  /*14d0*/  LDCU UR5, c[0x0][0x39c] ;  /* 0x00007380ff0577ac */ /* 0x000e220008000800 */
[C---:B------:R-:W-:Y:S01]  /*14e0*/  VIADD R38, R34.reuse, 0x1 ;  /* 0x0000000122267836 */ /* 0x040fe20000000000 */
[C---:B------:R-:W-:Y:S01]  /*14f0*/  IADD3 R36, PT, PT, R34.reuse, 0x2, RZ ;  /* 0x0000000222247810 */ /* 0x040fe20007ffe0ff */
[C---:B------:R-:W-:Y:S01]  /*1500*/  VIADD R40, R34.reuse, 0x3 ;  /* 0x0000000322287836 */ /* 0x040fe20000000000 */
[----:B0-----:R-:W-:Y:S02]  /*1510*/  ISETP.GE.U32.AND P0, PT, R34, UR5, PT ;  /* 0x0000000522007c0c */ /* 0x001fe4000bf06070 */
[----:B------:R-:W-:Y:S02]  /*1520*/  ISETP.GE.U32.AND P1, PT, R38, UR5, PT ;  /* 0x0000000526007c0c */ /* 0x000fe4000bf26070 */
[----:B------:R-:W-:Y:S02]  /*1530*/  ISETP.GE.U32.AND P2, PT, R36, UR5, PT ;  /* 0x0000000524007c0c */ /* 0x000fe4000bf46070 */
[----:B------:R-:W-:-:S07]  /*1540*/  ISETP.GE.U32.AND P3, PT, R40, UR5, PT ;  /* 0x0000000528007c0c */ /* 0x000fce000bf66070 */
[----:B-1----:R-:W0:Y:S02]  /*1550*/  @!P0 LDC.64 R20, c[0x0][0x390] ;  /* 0x0000e400ff148b82 */ /* 0x002e240000000a00 */
        /* <DEDUP_REMOVED lines=15> */
.L_x_91:
[----:B------:R-:W-:Y:S05]  /*1650*/  BSYNC.RECONVERGENT B0 ;  /* 0x0000000000007941 */ /* 0x000fea0003800200 */
.L_x_90:
[C---:B01----:R-:W-:Y:S01]  /*1660*/  VIADD R25, R33.reuse, 0x2 ;  /* 0x0000000221197836 */ /* 0x043fe20000000000 */
[C---:B------:R-:W-:Y:S01]  /*1670*/  IADD3 R37, PT, PT, R33.reuse, 0x4, RZ ;  /* 0x0000000421257810 */ /* 0x040fe20007ffe0ff */
[C---:B------:R-:W-:Y:S01]  /*1680*/  VIADD R39, R33.reuse, 0x3 ;  /* 0x0000000321277836 */ /* 0x040fe20000000000 */
[----:B------:R-:W-:Y:S01]  /*1690*/  BSSY.RECONVERGENT B0, `(.L_x_92) ;  /* 0x000001c000007945 */ /* 0x000fe20003800200 */
[----:B------:R-:W-:Y:S01]  /*16a0*/  VIADD R35, R33, 0x5 ;  /* 0x0000000521237836 */ /* 0x000fe20000000000 */
[----:B------:R-:W-:Y:S01]  /*16b0*/  ISETP.GE.U32.AND P5, PT, R25, UR4, PT ;  /* 0x0000000419007c0c */ /* 0x000fe2000bfa6070 */
[----:B------:R-:W-:Y:S01]  /*16c0*/  VIADD R27, R33, 0x6 ;  /* 0x00000006211b7836 */ /* 0x000fe20000000000 */
[----:B------:R-:W-:Y:S01]  /*16d0*/  ISETP.GE.U32.AND P0, PT, R39, UR4, PT ;  /* 0x0000000427007c0c */ /* 0x000fe2000bf06070 */
[----:B------:R-:W-:Y:S01]  /*16e0*/  VIADD R33, R33, 0x7 ;  /* 0x0000000721217836 */ /* 0x000fe20000000000 */
[----:B------:R-:W-:Y:S02]  /*16f0*/  ISETP.GE.U32.AND P1, PT, R37, UR4, PT ;  /* 0x0000000425007c0c */ /* 0x000fe4000bf26070 */
[----:B------:R-:W-:-:S02]  /*1700*/  ISETP.GE.U32.AND P2, PT, R35, UR4, PT ;  /* 0x0000000423007c0c */ /* 0x000fc4000bf46070 */
[----:B------:R-:W-:Y:S02]  /*1710*/  ISETP.GE.U32.AND P3, PT, R27, UR4, PT ;  /* 0x000000041b007c0c */ /* 0x000fe4000bf66070 */
[----:B------:R-:W-:-:S03]  /*1720*/  ISETP.GE.U32.AND P4, PT, R33, UR4, PT ;  /* 0x0000000421007c0c */ /* 0x000fc6000bf86070 */
[----:B------:R-:W-:Y:S10]  /*1730*/  @P5 BRA `(.L_x_93) ;  /* 0x0000000000445947 */ /* 0x000ff40003800000 */
[----:B------:R-:W0:Y:S01]  /*1740*/  LDCU UR5, c[0x0][0x39c] ;  /* 0x00007380ff0577ac */ /* 0x000e220008000800 */
[----:B------:R-:W1:Y:S01]  /*1750*/  LDC.64 R20, c[0x0][0x390] ;  /* 0x0000e400ff147b82 */ /* 0x000e620000000a00 */
[C---:B------:R-:W-:Y:S01]  /*1760*/  IADD3 R22, PT, PT, R34.reuse, 0x1, RZ ;  /* 0x0000000122167810 */ /* 0x040fe20007ffe0ff */
[C---:B------:R-:W-:Y:S02]  /*1770*/  VIADD R24, R34.reuse, 0x2 ;  /* 0x0000000222187836 */ /* 0x040fe40000000000 */
[C---:B------:R-:W-:Y:S01]  /*1780*/  VIADD R26, R34.reuse, 0x3 ;  /* 0x00000003221a7836 */ /* 0x040fe20000000000 */
[----:B0-----:R-:W-:Y:S01]  /*1790*/  ISETP.GE.U32.AND P5, PT, R34, UR5, PT ;  /* 0x0000000522007c0c */ /* 0x001fe2000bfa6070 */
[C---:B------:R-:W-:Y:S01]  /*17a0*/  IMAD R23, R25.reuse, UR5, R34 ;  /* 0x0000000519177c24 */ /* 0x040fe2000f8e0222 */
[----:B------:R-:W-:Y:S01]  /*17b0*/  ISETP.GE.U32.AND P6, PT, R22, UR5, PT ;  /* 0x0000000516007c0c */ /* 0x000fe2000bfc6070 */
[----:B------:R-:W-:Y:S02]  /*17c0*/  IMAD R25, R25, UR5, R24 ;  /* 0x0000000519197c24 */ /* 0x000fe4000f8e0218 */
[----:B-1----:R-:W-:-:S04]  /*17d0*/  IMAD.WIDE.U32 R22, R23, 0x4, R20 ;  /* 0x0000000417167825 */ /* 0x002fc800078e0014 */
[----:B------:R-:W-:-:S04]  /*17e0*/  IMAD.WIDE.U32 R20, R25, 0x4, R20 ;  /* 0x0000000419147825 */ /* 0x000fc800078e0014 */
[----:B------:R0:W-:Y:S01]  /*17f0*/  @!P5 STG.E desc[UR10][R22.64], R32 ;  /* 0x000000201600d986 */ /* 0x0001e2000c10190a */
[----:B------:R-:W-:-:S03]  /*1800*/  ISETP.GE.U32.AND P5, PT, R24, UR5, PT ;  /* 0x0000000518007c0c */ /* 0x000fc6000bfa6070 */
[----:B------:R0:W-:Y:S01]  /*1810*/  @!P6 STG.E desc[UR10][R22.64+0x4], R31 ;  /* 0x0000041f1600e986 */ /* 0x0001e2000c10190a */
[----:B------:R-:W-:-:S09]  /*1820*/  ISETP.GE.U32.AND P6, PT, R26, UR5, PT ;  /* 0x000000051a007c0c */ /* 0x000fd2000bfc6070 */
[----:B------:R0:W-:Y:S04]  /*1830*/  @!P5 STG.E desc[UR10][R20.64], R30 ;  /* 0x0000001e1400d986 */ /* 0x0001e8000c10190a */
[----:B------:R0:W-:Y:S02]  /*1840*/  @!P6 STG.E desc[UR10][R20.64+0x4], R29 ;  /* 0x0000041d1400e986 */ /* 0x0001e4000c10190a */
.L_x_93:
[----:B------:R-:W-:Y:S05]  /*1850*/  BSYNC.RECONVERGENT B0 ;  /* 0x0000000000007941 */ /* 0x000fea0003800200 */
.L_x_92:
[----:B------:R-:W-:Y:S04]  /*1860*/  BSSY.RECONVERGENT B0, `(.L_x_94) ;  /* 0x000001a000007945 */ /* 0x000fe80003800200 */
[----:B------:R-:W-:Y:S05]  /*1870*/  @P0 BRA `(.L_x_95) ;  /* 0x0000000000600947 */ /* 0x000fea0003800000 */
[----:B------:R-:W1:Y:S01]  /*1880*/  LDCU UR5, c[0x0][0x39c] ;  /* 0x00007380ff0577ac */ /* 0x000e620008000800 */
[C---:B------:R-:W-:Y:S01]  /*1890*/  VIADD R26, R34.reuse, 0x1 ;  /* 0x00000001221a7836 */ /* 0x040fe20000000000 */
[C---:B0-----:R-:W-:Y:S01]  /*18a0*/  IADD3 R32, PT, PT, R34.reuse, 0x2, RZ ;  /* 0x0000000222207810 */ /* 0x041fe20007ffe0ff */
[C---:B------:R-:W-:Y:S01]  /*18b0*/  VIADD R36, R34.reuse, 0x3 ;  /* 0x0000000322247836 */ /* 0x040fe20000000000 */
[----:B-1----:R-:W-:Y:S02]  /*18c0*/  ISETP.GE.U32.AND P0, PT, R34, UR5, PT ;  /* 0x0000000522007c0c */ /* 0x002fe4000bf06070 */
[----:B------:R-:W-:Y:S02]  /*18d0*/  ISETP.GE.U32.AND P5, PT, R32, UR5, PT ;  /* 0x0000000520007c0c */ /* 0x000fe4000bfa6070 */
[----:B------:R-:W-:-:S09]  /*18e0*/  ISETP.GE.U32.AND P6, PT, R36, UR5, PT ;  /* 0x0000000524007c0c */ /* 0x000fd2000bfc6070 */
[----:B------:R-:W0:Y:S01]  /*18f0*/  @!P0 LDC.64 R20, c[0x0][0x390] ;  /* 0x0000e400ff148b82 */ /* 0x000e220000000a00 */
[C---:B------:R-:W-:Y:S02]  /*1900*/  @!P0 IMAD R31, R39.reuse, UR5, R34 ;  /* 0x00000005271f8c24 */ /* 0x040fe4000f8e0222 */
[----:B------:R-:W-:-:S05]  /*1910*/  @!P5 IMAD R41, R39, UR5, R32 ;  /* 0x000000052729dc24 */ /* 0x000fca000f8e0220 */
[----:B------:R-:W1:Y:S01]  /*1920*/  @!P6 LDC.64 R22, c[0x0][0x390] ;  /* 0x0000e400ff16eb82 */ /* 0x000e620000000a00 */
[----:B0-----:R-:W-:-:S07]  /*1930*/  @!P0 IMAD.WIDE.U32 R30, R31, 0x4, R20 ;  /* 0x000000041f1e8825 */ /* 0x001fce00078e0014 */
[----:B------:R-:W0:Y:S01]  /*1940*/  @!P5 LDC.64 R20, c[0x0][0x390] ;  /* 0x0000e400ff14db82 */ /* 0x000e220000000a00 */
[----:B------:R2:W-:Y:S01]  /*1950*/  @!P0 STG.E desc[UR10][R30.64], R28 ;  /* 0x0000001c1e008986 */ /* 0x0005e2000c10190a */
[----:B------:R-:W-:-:S13]  /*1960*/  ISETP.GE.U32.AND P0, PT, R26, UR5, PT ;  /* 0x000000051a007c0c */ /* 0x000fda000bf06070 */
[----:B------:R-:W3:Y:S01]  /*1970*/  @!P0 LDC.64 R24, c[0x0][0x390] ;  /* 0x0000e400ff188b82 */ /* 0x000ee20000000a00 */
[C---:B------:R-:W-:Y:S02]  /*1980*/  @!P0 IMAD R29, R39.reuse, UR5, R26 ;  /* 0x00000005271d8c24 */ /* 0x040fe4000f8e021a */
[----:B------:R-:W-:Y:S02]  /*1990*/  @!P6 IMAD R39, R39, UR5, R36 ;  /* 0x000000052727ec24 */ /* 0x000fe4000f8e0224 */
[----:B0-----:R-:W-:-:S04]  /*19a0*/  @!P5 IMAD.WIDE.U32 R20, R41, 0x4, R20 ;  /* 0x000000042914d825 */ /* 0x001fc800078e0014 */
[----:B-1----:R-:W-:-:S04]  /*19b0*/  @!P6 IMAD.WIDE.U32 R22, R39, 0x4, R22 ;  /* 0x000000042716e825 */ /* 0x002fc800078e0016 */
[----:B---3--:R-:W-:-:S05]  /*19c0*/  @!P0 IMAD.WIDE.U32 R24, R29, 0x4, R24 ;  /* 0x000000041d188825 */ /* 0x008fca00078e0018 */
[----:B------:R2:W-:Y:S04]  /*19d0*/  @!P0 STG.E desc[UR10][R24.64], R19 ;  /* 0x0000001318008986 */ /* 0x0005e8000c10190a */
[----:B------:R2:W-:Y:S04]  /*19e0*/  @!P5 STG.E desc[UR10][R20.64], R18 ;  /* 0x000000121400d986 */ /* 0x0005e8000c10190a */
[----:B------:R2:W-:Y:S02]  /*19f0*/  @!P6 STG.E desc[UR10][R22.64], R17 ;  /* 0x000000111600e986 */ /* 0x0005e4000c10190a */
.L_x_95:
[----:B------:R-:W-:Y:S05]  /*1a00*/  BSYNC.RECONVERGENT B0 ;  /* 0x0000000000007941 */ /* 0x000fea0003800200 */
.L_x_94:
[----:B------:R-:W-:Y:S04]  /*1a10*/  BSSY.RECONVERGENT B0, `(.L_x_96) ;  /* 0x0000011000007945 */ /* 0x000fe80003800200 */
[----:B------:R-:W-:Y:S05]  /*1a20*/  @P1 BRA `(.L_x_97) ;  /* 0x00000000003c1947 */ /* 0x000fea0003800000 */
[----:B------:R-:W1:Y:S01]  /*1a30*/  LDCU UR5, c[0x0][0x39c] ;  /* 0x00007380ff0577ac */ /* 0x000e620008000800 */
[----:B--2---:R-:W2:Y:S01]  /*1a40*/  LDC.64 R18, c[0x0][0x390] ;  /* 0x0000e400ff127b82 */ /* 0x004ea20000000a00 */
[C---:B------:R-:W-:Y:S01]  /*1a50*/  VIADD R17, R34.reuse, 0x1 ;  /* 0x0000000122117836 */ /* 0x040fe20000000000 */
[C---:B0-----:R-:W-:Y:S01]  /*1a60*/  IADD3 R20, PT, PT, R34.reuse, 0x2, RZ ;  /* 0x0000000222147810 */ /* 0x041fe20007ffe0ff */
[C---:B------:R-:W-:Y:S01]  /*1a70*/  VIADD R21, R34.reuse, 0x3 ;  /* 0x0000000322157836 */ /* 0x040fe20000000000 */
[----:B-1----:R-:W-:Y:S01]  /*1a80*/  ISETP.GE.U32.AND P0, PT, R34, UR5, PT ;  /* 0x0000000522007c0c */ /* 0x002fe2000bf06070 */
[----:B------:R-:W-:Y:S01]  /*1a90*/  IMAD R37, R37, UR5, R34 ;  /* 0x0000000525257c24 */ /* 0x000fe2000f8e0222 */
[----:B------:R-:W-:Y:S02]  /*1aa0*/  ISETP.GE.U32.AND P1, PT, R17, UR5, PT ;  /* 0x0000000511007c0c */ /* 0x000fe4000bf26070 */
[----:B------:R-:W-:Y:S02]  /*1ab0*/  ISETP.GE.U32.AND P5, PT, R20, UR5, PT ;  /* 0x0000000514007c0c */ /* 0x000fe4000bfa6070 */
[----:B------:R-:W-:Y:S01]  /*1ac0*/  ISETP.GE.U32.AND P6, PT, R21, UR5, PT ;  /* 0x0000000515007c0c */ /* 0x000fe2000bfc6070 */
[----:B--2---:R-:W-:-:S06]  /*1ad0*/  IMAD.WIDE.U32 R18, R37, 0x4, R18 ;  /* 0x0000000425127825 */ /* 0x004fcc00078e0012 */
[----:B------:R1:W-:Y:S04]  /*1ae0*/  @!P0 STG.E desc[UR10][R18.64], R16 ;  /* 0x0000001012008986 */ /* 0x0003e8000c10190a */
[----:B------:R1:W-:Y:S04]  /*1af0*/  @!P1 STG.E desc[UR10][R18.64+0x4], R15 ;  /* 0x0000040f12009986 */ /* 0x0003e8000c10190a */
[----:B------:R1:W-:Y:S04]  /*1b00*/  @!P5 STG.E desc[UR10][R18.64+0x8], R14 ;  /* 0x0000080e1200d986 */ /* 0x0003e8000c10190a */
[----:B------:R1:W-:Y:S02]  /*1b10*/  @!P6 STG.E desc[UR10][R18.64+0xc], R13 ;  /* 0x00000c0d1200e986 */ /* 0x0003e4000c10190a */
.L_x_97:
[----:B------:R-:W-:Y:S05]  /*1b20*/  BSYNC.RECONVERGENT B0 ;  /* 0x0000000000007941 */ /* 0x000fea0003800200 */
.L_x_96:
[----:B------:R-:W-:Y:S04]  /*1b30*/  BSSY.RECONVERGENT B0, `(.L_x_98) ;  /* 0x000001a000007945 */ /* 0x000fe80003800200 */
[----:B------:R-:W-:Y:S05]  /*1b40*/  @P2 BRA `(.L_x_99) ;  /* 0x0000000000602947 */ /* 0x000fea0003800000 */
[----:B------:R-:W3:Y:S01]  /*1b50*/  LDCU UR5, c[0x0][0x39c] ;  /* 0x00007380ff0577ac */ /* 0x000ee20008000800 */
[C---:B0-2---:R-:W-:Y:S01]  /*1b60*/  VIADD R22, R34.reuse, 0x1 ;  /* 0x0000000122167836 */ /* 0x045fe20000000000 */
[C---:B------:R-:W-:Y:S01]  /*1b70*/  IADD3 R24, PT, PT, R34.reuse, 0x2, RZ ;  /* 0x0000000222187810 */ /* 0x040fe20007ffe0ff */
[C---:B------:R-:W-:Y:S01]  /*1b80*/  VIADD R26, R34.reuse, 0x3 ;  /* 0x00000003221a7836 */ /* 0x040fe20000000000 */
[----:B---3--:R-:W-:Y:S02]  /*1b90*/  ISETP.GE.U32.AND P0, PT, R34, UR5, PT ;  /* 0x0000000522007c0c */ /* 0x008fe4000bf06070 */
[----:B------:R-:W-:Y:S02]  /*1ba0*/  ISETP.GE.U32.AND P1, PT, R22, UR5, PT ;  /* 0x0000000516007c0c */ /* 0x000fe4000bf26070 */
[----:B------:R-:W-:Y:S02]  /*1bb0*/  ISETP.GE.U32.AND P2, PT, R24, UR5, PT ;  /* 0x0000000518007c0c */ /* 0x000fe4000bf46070 */
[----:B------:R-:W-:-:S07]  /*1bc0*/  ISETP.GE.U32.AND P5, PT, R26, UR5, PT ;  /* 0x000000051a007c0c */ /* 0x000fce000bfa6070 */
[----:B------:R-:W0:Y:S01]  /*1bd0*/  @!P0 LDC.64 R20, c[0x0][0x390] ;  /* 0x0000e400ff148b82 */ /* 0x000e220000000a00 */
[C---:B-1----:R-:W-:Y:S02]  /*1be0*/  @!P0 IMAD R13, R35.reuse, UR5, R34 ;  /* 0x00000005230d8c24 */ /* 0x042fe4000f8e0222 */
[C---:B------:R-:W-:Y:S02]  /*1bf0*/  @!P1 IMAD R23, R35.reuse, UR5, R22 ;  /* 0x0000000523179c24 */ /* 0x040fe4000f8e0216 */
[C---:B------:R-:W-:Y:S02]  /*1c00*/  @!P2 IMAD R25, R35.reuse, UR5, R24 ;  /* 0x000000052319ac24 */ /* 0x040fe4000f8e0218 */
[----:B------:R-:W-:Y:S01]  /*1c10*/  @!P5 IMAD R35, R35, UR5, R26 ;  /* 0x000000052323dc24 */ /* 0x000fe2000f8e021a */
[----:B------:R-:W1:Y:S08]  /*1c20*/  @!P1 LDC.64 R18, c[0x0][0x390] ;  /* 0x0000e400ff129b82 */ /* 0x000e700000000a00 */
        /* <DEDUP_REMOVED lines=10> */
.L_x_99:
[----:B------:R-:W-:Y:S05]  /*1cd0*/  BSYNC.RECONVERGENT B0 ;  /* 0x0000000000007941 */ /* 0x000fea0003800200 */
.L_x_98:
[----:B------:R-:W-:Y:S04]  /*1ce0*/  BSSY.RECONVERGENT B0, `(.L_x_100) ;  /* 0x0000013000007945 */ /* 0x000fe80003800200 */
[----:B------:R-:W-:Y:S05]  /*1cf0*/  @P3 BRA `(.L_x_101) ;  /* 0x0000000000443947 */ /* 0x000fea0003800000 */
[----:B------:R-:W3:Y:S01]  /*1d00*/  LDCU UR5, c[0x0][0x39c] ;  /* 0x00007380ff0577ac */ /* 0x000ee20008000800 */
[----:B-1--4-:R-:W1:Y:S01]  /*1d10*/  LDC.64 R12, c[0x0][0x390] ;  /* 0x0000e400ff0c7b82 */ /* 0x012e620000000a00 */
[C---:B------:R-:W-:Y:S01]  /*1d20*/  VIADD R9, R34.reuse, 0x1 ;  /* 0x0000000122097836 */ /* 0x040fe20000000000 */
[C---:B------:R-:W-:Y:S01]  /*1d30*/  IADD3 R10, PT, PT, R34.reuse, 0x2, RZ ;  /* 0x00000002220a7810 */ /* 0x040fe20007ffe0ff */
[C---:B------:R-:W-:Y:S01]  /*1d40*/  VIADD R11, R34.reuse, 0x3 ;  /* 0x00000003220b7836 */ /* 0x040fe20000000000 */
[----:B---3--:R-:W-:Y:S02]  /*1d50*/  ISETP.GE.U32.AND P0, PT, R34, UR5, PT ;  /* 0x0000000522007c0c */ /* 0x008fe4000bf06070 */
[----:B------:R-:W-:Y:S02]  /*1d60*/  ISETP.GE.U32.AND P1, PT, R9, UR5, PT ;  /* 0x0000000509007c0c */ /* 0x000fe4000bf26070 */
[----:B------:R-:W-:Y:S02]  /*1d70*/  ISETP.GE.U32.AND P2, PT, R10, UR5, PT ;  /* 0x000000050a007c0c */ /* 0x000fe4000bf46070 */
[----:B------:R-:W-:Y:S01]  /*1d80*/  ISETP.GE.U32.AND P3, PT, R11, UR5, PT ;  /* 0x000000050b007c0c */ /* 0x000fe2000bf66070 */
[----:B------:R-:W-:-:S02]  /*1d90*/  IMAD R11, R27, UR5, R34 ;  /* 0x000000051b0b7c24 */ /* 0x000fc4000f8e0222 */
[----:B------:R-:W-:Y:S02]  /*1da0*/  IMAD R27, R27, UR5, R10 ;  /* 0x000000051b1b7c24 */ /* 0x000fe4000f8e020a */
[----:B-1----:R-:W-:-:S04]  /*1db0*/  IMAD.WIDE.U32 R10, R11, 0x4, R12 ;  /* 0x000000040b0a7825 */ /* 0x002fc800078e000c */
[----:B------:R-:W-:Y:S01]  /*1dc0*/  IMAD.WIDE.U32 R12, R27, 0x4, R12 ;  /* 0x000000041b0c7825 */ /* 0x000fe200078e000c */
[----:B------:R3:W-:Y:S04]  /*1dd0*/  @!P0 STG.E desc[UR10][R10.64], R8 ;  /* 0x000000080a008986 */ /* 0x0007e8000c10190a */
[----:B------:R3:W-:Y:S04]  /*1de0*/  @!P1 STG.E desc[UR10][R10.64+0x4], R7 ;  /* 0x000004070a009986 */ /* 0x0007e8000c10190a */
[----:B------:R3:W-:Y:S04]  /*1df0*/  @!P2 STG.E desc[UR10][R12.64], R6 ;  /* 0x000000060c00a986 */ /* 0x0007e8000c10190a */
[----:B------:R3:W-:Y:S02]  /*1e00*/  @!P3 STG.E desc[UR10][R12.64+0x4], R5 ;  /* 0x000004050c00b986 */ /* 0x0007e4000c10190a */
.L_x_101:
[----:B------:R-:W-:Y:S05]  /*1e10*/  BSYNC.RECONVERGENT B0 ;  /* 0x0000000000007941 */ /* 0x000fea0003800200 */
.L_x_100:
[----:B------:R-:W-:Y:S05]  /*1e20*/  @P4 EXIT ;  /* 0x000000000000494d */ /* 0x000fea0003800000 */
[----:B------:R-:W5:Y:S01]  /*1e30*/  LDCU UR4, c[0x0][0x39c] ;  /* 0x00007380ff0477ac */ /* 0x000f620008000800 */
[C---:B---34-:R-:W-:Y:S01]  /*1e40*/  VIADD R12, R34.reuse, 0x1 ;  /* 0x00000001220c7836 */ /* 0x058fe20000000000 */
[C---:B-1----:R-:W-:Y:S02]  /*1e50*/  IADD3 R14, PT, PT, R34.reuse, 0x2, RZ ;  /* 0x00000002220e7810 */ /* 0x042fe40007ffe0ff */
[----:B-----5:R-:W-:Y:S02]  /*1e60*/  ISETP.GE.U32.AND P0, PT, R34, UR4, PT ;  /* 0x0000000422007c0c */ /* 0x020fe4000bf06070 */
[----:B------:R-:W-:Y:S02]  /*1e70*/  ISETP.GE.U32.AND P1, PT, R12, UR4, PT ;  /* 0x000000040c007c0c */ /* 0x000fe4000bf26070 */
[----:B------:R-:W-:-:S09]  /*1e80*/  ISETP.GE.U32.AND P2, PT, R14, UR4, PT ;  /* 0x000000040e007c0c */ /* 0x000fd2000bf46070 */
[----:B------:R-:W1:Y:S01]  /*1e90*/  @!P0 LDC.64 R6, c[0x0][0x390] ;  /* 0x0000e400ff068b82 */ /* 0x000e620000000a00 */
[C---:B------:R-:W-:Y:S02]  /*1ea0*/  @!P0 IMAD R5, R33.reuse, UR4, R34 ;  /* 0x0000000421058c24 */ /* 0x040fe4000f8e0222 */
[----:B------:R-:W-:Y:S02]  /*1eb0*/  VIADD R34, R34, 0x3 ;  /* 0x0000000322227836 */ /* 0x000fe40000000000 */
[C---:B------:R-:W-:Y:S02]  /*1ec0*/  @!P1 IMAD R13, R33.reuse, UR4, R12 ;  /* 0x00000004210d9c24 */ /* 0x040fe4000f8e020c */
[----:B------:R-:W-:Y:S01]  /*1ed0*/  @!P2 IMAD R15, R33, UR4, R14 ;  /* 0x00000004210fac24 */ /* 0x000fe2000f8e020e */
[----:B------:R-:W3:Y:S01]  /*1ee0*/  @!P1 LDC.64 R8, c[0x0][0x390] ;  /* 0x0000e400ff089b82 */ /* 0x000ee20000000a00 */
[----:B------:R-:W-:-:S07]  /*1ef0*/  ISETP.GE.U32.AND P3, PT, R34, UR4, PT ;  /* 0x0000000422007c0c */ /* 0x000fce000bf66070 */
[----:B------:R-:W4:Y:S01]  /*1f00*/  @!P2 LDC.64 R10, c[0x0][0x390] ;  /* 0x0000e400ff0aab82 */ /* 0x000f220000000a00 */
[----:B-1----:R-:W-:-:S05]  /*1f10*/  @!P0 IMAD.WIDE.U32 R6, R5, 0x4, R6 ;  /* 0x0000000405068825 */ /* 0x002fca00078e0006 */
[----:B------:R1:W-:Y:S01]  /*1f20*/  @!P0 STG.E desc[UR10][R6.64], R4 ;  /* 0x0000000406008986 */ /* 0x0003e2000c10190a */
[----:B---3--:R-:W-:-:S05]  /*1f30*/  @!P1 IMAD.WIDE.U32 R8, R13, 0x4, R8 ;  /* 0x000000040d089825 */ /* 0x008fca00078e0008 */
[----:B------:R1:W-:Y:S01]  /*1f40*/  @!P1 STG.E desc[UR10][R8.64], R3 ;  /* 0x0000000308009986 */ /* 0x0003e2000c10190a */
[----:B----4-:R-:W-:-:S05]  /*1f50*/  @!P2 IMAD.WIDE.U32 R10, R15, 0x4, R10 ;  /* 0x000000040f0aa825 */ /* 0x010fca00078e000a */
[----:B------:R1:W-:Y:S01]  /*1f60*/  @!P2 STG.E desc[UR10][R10.64], R2 ;  /* 0x000000020a00a986 */ /* 0x0003e2000c10190a */
[----:B------:R-:W-:Y:S05]  /*1f70*/  @P3 EXIT ;  /* 0x000000000000394d */ /* 0x000fea0003800000 */
[----:B-1----:R-:W1:Y:S01]  /*1f80*/  LDC.64 R2, c[0x0][0x390] ;  /* 0x0000e400ff027b82 */ /* 0x002e620000000a00 */
[----:B------:R-:W-:-:S04]  /*1f90*/  IMAD R33, R33, UR4, R34 ;  /* 0x0000000421217c24 */ /* 0x000fc8000f8e0222 */
[----:B-1----:R-:W-:-:S05]  /*1fa0*/  IMAD.WIDE.U32 R2, R33, 0x4, R2 ;  /* 0x0000000421027825 */ /* 0x002fca00078e0002 */
[----:B------:R-:W-:Y:S01]  /*1fb0*/  STG.E desc[UR10][R2.64], R0 ;  /* 0x0000000002007986 */ /* 0x000fe2000c10190a */
[----:B------:R-:W-:Y:S05]  /*1fc0*/  EXIT ;  /* 0x000000000000794d */ /* 0x000fea0003800000 */
.L_x_102:
        /* <DEDUP_REMOVED lines=11> */
.L_x_150:


//--------------------- .text._Z15matmul_2d_tiledILi64ELi64ELi8ELi8ELi8EEvPKfS1_Pfiii --------------------------
	.section	.text._Z15matmul_2d_tiledILi64ELi64ELi8ELi8ELi8EEvPKfS1_Pfiii,"ax",@progbits
	.align	128
        .global         _Z15matmul_2d_tiledILi64ELi64ELi8ELi8ELi8EEvPKfS1_Pfiii
        .type           _Z15matmul_2d_tiledILi64ELi64ELi8ELi8ELi8EEvPKfS1_Pfiii,@function
        .size           _Z15matmul_2d_tiledILi64ELi64ELi8ELi8ELi8EEvPKfS1_Pfiii,(.L_x_151 - _Z15matmul_2d_tiledILi64ELi64ELi8ELi8ELi8EEvPKfS1_Pfiii)
        .other          _Z15matmul_2d_tiledILi64ELi64ELi8ELi8ELi8EEvPKfS1_Pfiii,@"STO_CUDA_ENTRY STV_DEFAULT"
_Z15matmul_2d_tiledILi64ELi64ELi8ELi8ELi8EEvPKfS1_Pfiii:
.text._Z15matmul_2d_tiledILi64ELi64ELi8ELi8ELi8EEvPKfS1_Pfiii:
[----:B------:R-:W-:Y:S01]  /*0000*/  LDC R1, c[0x0][0x37c] ;  /* 0x0000df00ff017b82 */ /* 0x000fe20000000800 */
[----:B------:R-:W0:Y:S01]  /*0010*/  LDCU UR4, c[0x0][0x3a0] ;  /* 0x00007400ff0477ac */ /* 0x000e220008000800 */
[----:B------:R-:W-:Y:S02]  /*0020*/  HFMA2 R63, -RZ, RZ, 0, 0 ;  /* 0x00000000ff3f7431 */ /* 0x000fe400000001ff */
[----:B------:R-:W-:Y:S02]  /*0030*/  IMAD.MOV.U32 R0, RZ, RZ, RZ ;  /* 0x000000ffff007224 */ /* 0x000fe400078e00ff */
[----:B------:R-:W-:Y:S01]  /*0040*/  HFMA2 R75, -RZ, RZ, 0, 0 ;  /* 0x00000000ff4b7431 */ /* 0x000fe200000001ff */
[----:B------:R-:W1:Y:S01]  /*0050*/  LDCU UR7, c[0x0][0x360] ;  /* 0x00006c00ff0777ac */ /* 0x000e620008000800 */
[----:B------:R-:W2:Y:S01]  /*0060*/  LDC R60, c[0x0][0x364] ;  /* 0x0000d900ff3c7b82 */ /* 0x000ea20000000800 */
[----:B------:R-:W-:Y:S02]  /*0070*/  CS2R R2, SRZ ;  /* 0x0000000000027805 */ /* 0x000fe4000001ff00 */
[----:B------:R-:W-:-:S02]  /*0080*/  CS2R R4, SRZ ;  /* 0x0000000000047805 */ /* 0x000fc4000001ff00 */
[----:B------:R-:W-:Y:S02]  /*0090*/  CS2R R6, SRZ ;  /* 0x0000000000067805 */ /* 0x000fe4000001ff00 */
[----:B------:R-:W-:Y:S02]  /*00a0*/  CS2R R8, SRZ ;  /* 0x0000000000087805 */ /* 0x000fe4000001ff00 */
[----:B------:R-:W-:Y:S02]  /*00b0*/  CS2R R10, SRZ ;  /* 0x00000000000a7805 */ /* 0x000fe4000001ff00 */
[----:B------:R-:W-:Y:S02]  /*00c0*/  CS2R R12, SRZ ;  /* 0x00000000000c7805 */ /* 0x000fe4000001ff00 */
[----:B------:R-:W-:Y:S02]  /*00d0*/  CS2R R14, SRZ ;  /* 0x00000000000e7805 */ /* 0x000fe4000001ff00 */
[----:B------:R-:W-:-:S02]  /*00e0*/  CS2R R16, SRZ ;  /* 0x0000000000107805 */ /* 0x000fc4000001ff00 */
[----:B------:R-:W-:Y:S02]  /*00f0*/  CS2R R18, SRZ ;  /* 0x0000000000127805 */ /* 0x000fe4000001ff00 */
[----:B------:R-:W-:Y:S02]  /*0100*/  CS2R R20, SRZ ;  /* 0x0000000000147805 */ /* 0x000fe4000001ff00 */
[----:B------:R-:W-:Y:S02]  /*0110*/  CS2R R22, SRZ ;  /* 0x0000000000167805 */ /* 0x000fe4000001ff00 */
[----:B------:R-:W-:Y:S01]  /*0120*/  CS2R R24, SRZ ;  /* 0x0000000000187805 */ /* 0x000fe2000001ff00 */
[----:B0-----:R-:W-:Y:S01]  /*0130*/  UISETP.GE.AND UP0, UPT, UR4, 0x1, UPT ;  /* 0x000000010400788c */ /* 0x001fe2000bf06270 */
        /* <DEDUP_REMOVED lines=10> */
[----:B------:R-:W-:Y:S01]  /*01e0*/  CS2R R56, SRZ ;  /* 0x0000000000387805 */ /* 0x000fe2000001ff00 */
[----:B------:R-:W-:Y:S01]  /*01f0*/  IMAD.MOV.U32 R58, RZ, RZ, RZ ;  /* 0x000000ffff3a7224 */ /* 0x000fe200078e00ff */
[----:B------:R-:W-:Y:S01]  /*0200*/  MOV R68, RZ ;  /* 0x000000ff00447202 */ /* 0x000fe20000000f00 */
[----:B------:R-:W-:Y:S01]  /*0210*/  IMAD.MOV.U32 R65, RZ, RZ, RZ ;  /* 0x000000ffff417224 */ /* 0x000fe200078e00ff */
[----:B------:R-:W-:Y:S01]  /*0220*/  CS2R R38, SRZ ;  /* 0x0000000000267805 */ /* 0x000fe2000001ff00 */
[----:B------:R-:W-:Y:S01]  /*0230*/  IMAD.MOV.U32 R67, RZ, RZ, RZ ;  /* 0x000000ffff437224 */ /* 0x000fe200078e00ff */
[----:B------:R-:W-:Y:S01]  /*0240*/  CS2R R36, SRZ ;  /* 0x0000000000247805 */ /* 0x000fe2000001ff00 */
[----:B------:R-:W-:Y:S01]  /*0250*/  IMAD.MOV.U32 R71, RZ, RZ, RZ ;  /* 0x000000ffff477224 */ /* 0x000fe200078e00ff */
[----:B------:R-:W-:Y:S01]  /*0260*/  CS2R R40, SRZ ;  /* 0x0000000000287805 */ /* 0x000fe2000001ff00 */
[----:B------:R-:W-:Y:S01]  /*0270*/  IMAD.MOV.U32 R73, RZ, RZ, RZ ;  /* 0x000000ffff497224 */ /* 0x000fe200078e00ff */
[----:B------:R-:W-:Y:S01]  /*0280*/  CS2R R42, SRZ ;  /* 0x00000000002a7805 */ /* 0x000fe2000001ff00 */
[----:B------:R-:W-:Y:S01]  /*0290*/  IMAD.MOV.U32 R77, RZ, RZ, RZ ;  /* 0x000000ffff4d7224 */ /* 0x000fe200078e00ff */
[----:B------:R-:W0:Y:S01]  /*02a0*/  LDCU.64 UR8, c[0x0][0x358] ;  /* 0x00006b00ff0877ac */ /* 0x000e220008000a00 */
[----:B-12---:R-:W-:Y:S05]  /*02b0*/  BRA.U !UP0, `(.L_x_103) ;  /* 0x0000002908807547 */ /* 0x006fea000b800000 */
[----:B------:R-:W1:Y:S01]  /*02c0*/  S2R R34, SR_TID.X ;  /* 0x0000000000227919 */ /* 0x000e620000002100 */
[----:B------:R-:W2:Y:S01]  /*02d0*/  LDCU UR4, c[0x0][0x39c] ;  /* 0x00007380ff0477ac */ /* 0x000ea20008000800 */
[----:B------:R-:W3:Y:S01]  /*02e0*/  S2R R0, SR_CTAID.X ;  /* 0x0000000000007919 */ /* 0x000ee20000002500 */
[C---:B-1----:R-:W-:Y:S01]  /*02f0*/  IMAD.SHL.U32 R59, R34.reuse, 0x8, RZ ;  /* 0x00000008223b7824 */ /* 0x042fe200078e00ff */
[----:B------:R-:W-:-:S04]  /*0300*/  ISETP.GE.U32.AND P0, PT, R34, 0x8, PT ;  /* 0x000000082200780c */ /* 0x000fc80003f06070 */
[----:B---3--:R-:W-:-:S05]  /*0310*/  LEA R0, R0, R59, 0x6 ;  /* 0x0000003b00007211 */ /* 0x008fca00078e30ff */
[C---:B------:R-:W-:Y:S02]  /*0320*/  VIADD R34, R0.reuse, 0x1 ;  /* 0x0000000100227836 */ /* 0x040fe40000000000 */
[----:B------:R-:W-:-:S03]  /*0330*/  VIADD R0, R0, 0x3 ;  /* 0x0000000300007836 */ /* 0x000fc60000000000 */
[----:B--2---:R-:W-:Y:S02]  /*0340*/  ISETP.LT.U32.AND P1, PT, R34, UR4, !P0 ;  /* 0x0000000422007c0c */ /* 0x004fe4000c721070 */
[----:B------:R-:W-:Y:S01]  /*0350*/  ISETP.LT.U32.AND P0, PT, R0, UR4, !P0 ;  /* 0x0000000400007c0c */ /* 0x000fe2000c701070 */
[----:B------:R-:W-:Y:S01]  /*0360*/  UMOV UR4, URZ ;  /* 0x000000ff00047c82 */ /* 0x000fe20008000000 */
[----:B------:R-:W-:Y:S02]  /*0370*/  MOV R0, RZ ;  /* 0x000000ff00007202 */ /* 0x000fe40000000f00 */
[----:B------:R-:W-:-:S09]  /*0380*/  P2R R61, PR, RZ, 0x2 ;  /* 0x00000002ff3d7803 */ /* 0x000fd20000000000 */
.L_x_132:
[----:B0-----:R-:W-:-:S07]  /*0390*/  IMAD.MOV.U32 R69, RZ, RZ, RZ ;  /* 0x000000ffff457224 */ /* 0x001fce00078e00ff */
.L_x_107:
[----:B------:R-:W1:Y:S01]  /*03a0*/  S2R R34, SR_TID.X ;  /* 0x0000000000227919 */ /* 0x000e620000002100 */
[----:B------:R-:W2:Y:S01]  /*03b0*/  LDCU UR11, c[0x0][0x3a0] ;  /* 0x00007400ff0b77ac */ /* 0x000ea20008000800 */
[----:B------:R-:W-:Y:S01]  /*03c0*/  BSSY.RECONVERGENT B0, `(.L_x_104) ;  /* 0x000001e000007945 */ /* 0x000fe20003800200 */
[----:B------:R-:W3:Y:S01]  /*03d0*/  S2R R66, SR_TID.Y ;  /* 0x0000000000427919 */ /* 0x000ee20000002200 */
[----:B------:R-:W4:Y:S01]  /*03e0*/  LDCU UR12, c[0x0][0x3a0] ;  /* 0x00007400ff0c77ac */ /* 0x000f220008000800 */
[----:B------:R-:W0:Y:S01]  /*03f0*/  LDCU UR10, c[0x0][0x398] ;  /* 0x00007300ff0a77ac */ /* 0x000e220008000800 */
[----:B-1----:R-:W-:Y:S01]  /*0400*/  IMAD.IADD R64, R34, 0x1, R69 ;  /* 0x0000000122407824 */ /* 0x002fe200078e0245 */
[----:B---3--:R-:W-:-:S04]  /*0410*/  ISETP.GT.U32.AND P1, PT, R66, 0x3f, PT ;  /* 0x0000003f4200780c */ /* 0x008fc80003f24070 */
[C---:B------:R-:W-:Y:S02]  /*0420*/  IADD3 R35, PT, PT, R64.reuse, UR4, RZ ;  /* 0x0000000440237c10 */ /* 0x040fe4000fffe0ff */
[----:B------:R-:W-:-:S04]  /*0430*/  ISETP.GT.U32.OR P1, PT, R64, 0x7, P1 ;  /* 0x000000074000780c */ /* 0x000fc80000f24470 */
[----:B--2---:R-:W-:-:S13]  /*0440*/  ISETP.GE.U32.OR P1, PT, R35, UR11, P1 ;  /* 0x0000000b23007c0c */ /* 0x004fda0008f26470 */
[----:B0---4-:R-:W-:Y:S05]  /*0450*/  @P1 BRA `(.L_x_105) ;  /* 0x0000000000501947 */ /* 0x011fea0003800000 */
[----:B------:R-:W0:Y:S01]  /*0460*/  S2R R35, SR_CTAID.Y ;  /* 0x0000000000237919 */ /* 0x000e220000002600 */
[----:B------:R-:W1:Y:S01]  /*0470*/  S2UR UR6, SR_CgaCtaId ;  /* 0x00000000000679c3 */ /* 0x000e620000008800 */
[----:B------:R-:W-:Y:S02]  /*0480*/  UMOV UR5, 0x400 ;  /* 0x0000040000057882 */ /* 0x000fe40000000000 */
[----:B-1----:R-:W-:Y:S01]  /*0490*/  ULEA UR5, UR6, UR5, 0x18 ;  /* 0x0000000506057291 */ /* 0x002fe2000f8ec0ff */
[----:B0-----:R-:W-:-:S05]  /*04a0*/  IMAD R62, R35, 0x40, R66 ;  /* 0x00000040233e7824 */ /* 0x001fca00078e0242 */
[----:B------:R-:W-:Y:S01]  /*04b0*/  LEA R35, R66, UR5, 0x5 ;  /* 0x0000000542237c11 */ /* 0x000fe2000f8e28ff */
[----:B------:R-:W-:-:S04]  /*04c0*/  IMAD R34, R62, UR11, R34 ;  /* 0x0000000b3e227c24 */ /* 0x000fc8000f8e0222 */
[----:B------:R-:W-:Y:S01]  /*04d0*/  IMAD R64, R64, 0x4, R35 ;  /* 0x0000000440407824 */ /* 0x000fe200078e0223 */
[----:B------:R-:W-:-:S07]  /*04e0*/  IADD3 R70, PT, PT, R69, UR4, R34 ;  /* 0x0000000445467c10 */ /* 0x000fce000fffe022 */
.L_x_106:
[----:B------:R-:W-:-:S13]  /*04f0*/  ISETP.GE.U32.AND P1, PT, R62, UR10, PT ;  /* 0x0000000a3e007c0c */ /* 0x000fda000bf26070 */
[----:B------:R-:W0:Y:S02]  /*0500*/  @!P1 LDC.64 R34, c[0x0][0x380] ;  /* 0x0000e000ff229b82 */ /* 0x000e240000000a00 */
[----:B0-----:R-:W-:-:S06]  /*0510*/  @!P1 IMAD.WIDE.U32 R34, R70, 0x4, R34 ;  /* 0x0000000446229825 */ /* 0x001fcc00078e0022 */
[----:B------:R-:W2:Y:S01]  /*0520*/  @!P1 LDG.E R35, desc[UR8][R34.64] ;  /* 0x0000000822239981 */ /* 0x000ea2000c1e1900 */
[C---:B------:R-:W-:Y:S01]  /*0530*/  IADD3 R66, PT, PT, R60.reuse, R66, RZ ;  /* 0x000000423c427210 */ /* 0x040fe20007ffe0ff */
[C---:B------:R-:W-:Y:S02]  /*0540*/  IMAD.IADD R62, R60.reuse, 0x1, R62 ;  /* 0x000000013c3e7824 */ /* 0x040fe400078e023e */
[----:B------:R-:W-:Y:S01]  /*0550*/  IMAD R70, R60, UR12, R70 ;  /* 0x0000000c3c467c24 */ /* 0x000fe2000f8e0246 */
[----:B--2---:R0:W-:Y:S01]  /*0560*/  @!P1 STS [R64], R35 ;  /* 0x0000002340009388 */ /* 0x0041e20000000800 */
[----:B------:R-:W-:Y:S01]  /*0570*/  ISETP.GE.U32.AND P1, PT, R66, 0x40, PT ;  /* 0x000000404200780c */ /* 0x000fe20003f26070 */
[----:B0-----:R-:W-:-:S12]  /*0580*/  IMAD R64, R60, 0x20, R64 ;  /* 0x000000203c407824 */ /* 0x001fd800078e0240 */
[----:B------:R-:W-:Y:S05]  /*0590*/  @!P1 BRA `(.L_x_106) ;  /* 0xfffffffc00d49947 */ /* 0x000fea000383ffff */
.L_x_105:
[----:B------:R-:W-:Y:S05]  /*05a0*/  BSYNC.RECONVERGENT B0 ;  /* 0x0000000000007941 */ /* 0x000fea0003800200 */
.L_x_104:
[----:B------:R-:W-:-:S05]  /*05b0*/  IMAD R69, R60, UR7, R69 ;  /* 0x000000073c457c24 */ /* 0x000fca000f8e0245 */
[----:B------:R-:W-:-:S13]  /*05c0*/  ISETP.GE.U32.AND P1, PT, R69, 0x8, PT ;  /* 0x000000084500780c */ /* 0x000fda0003f26070 */
[----:B------:R-:W-:Y:S05]  /*05d0*/  @!P1 BRA `(.L_x_107) ;  /* 0xfffffffc00709947 */ /* 0x000fea000383ffff */
[----:B------:R-:W-:-:S07]  /*05e0*/  MOV R69, RZ ;  /* 0x000000ff00457202 */ /* 0x000fce0000000f00 */
.L_x_113:
[----:B0-----:R-:W0:Y:S01]  /*05f0*/  S2R R72, SR_TID.Y ;  /* 0x0000000000487919 */ /* 0x001e220000002200 */
[----:B------:R-:W1:Y:S01]  /*0600*/  LDCU UR5, c[0x0][0x3a0] ;  /* 0x00007400ff0577ac */ /* 0x000e620008000800 */
[----:B------:R-:W-:Y:S01]  /*0610*/  BSSY.RECONVERGENT B0, `(.L_x_108) ;  /* 0x000001d000007945 */ /* 0x000fe20003800200 */
[----:B------:R-:W2:Y:S01]  /*0620*/  S2R R70, SR_TID.X ;  /* 0x0000000000467919 */ /* 0x000ea20000002100 */
[----:B0-----:R-:W-:Y:S01]  /*0630*/  IMAD.IADD R72, R72, 0x1, R69 ;  /* 0x0000000148487824 */ /* 0x001fe200078e0245 */
[----:B--2---:R-:W-:-:S03]  /*0640*/  ISETP.GT.U32.AND P1, PT, R70, 0x3f, PT ;  /* 0x0000003f4600780c */ /* 0x004fc60003f24070 */
[C---:B------:R-:W-:Y:S01]  /*0650*/  VIADD R62, R72.reuse, UR4 ;  /* 0x00000004483e7c36 */ /* 0x040fe20008000000 */
[----:B------:R-:W-:-:S04]  /*0660*/  ISETP.GT.U32.OR P1, PT, R72, 0x7, P1 ;  /* 0x000000074800780c */ /* 0x000fc80000f24470 */
[----:B-1----:R-:W-:-:S13]  /*0670*/  ISETP.GE.U32.OR P1, PT, R62, UR5, P1 ;  /* 0x000000053e007c0c */ /* 0x002fda0008f26470 */
[----:B------:R-:W-:Y:S05]  /*0680*/  @P1 BRA `(.L_x_109) ;  /* 0x0000000000541947 */ /* 0x000fea0003800000 */
[----:B------:R-:W0:Y:S01]  /*0690*/  S2UR UR6, SR_CgaCtaId ;  /* 0x00000000000679c3 */ /* 0x000e220000008800 */
[----:B------:R-:W1:Y:S01]  /*06a0*/  S2R R64, SR_CTAID.X ;  /* 0x0000000000407919 */ /* 0x000e620000002500 */
[----:B------:R-:W-:Y:S02]  /*06b0*/  UMOV UR5, 0x400 ;  /* 0x0000040000057882 */ /* 0x000fe40000000000 */
[----:B------:R-:W-:-:S04]  /*06c0*/  UIADD3 UR5, UPT, UPT, UR5, 0x800, URZ ;  /* 0x0000080005057890 */ /* 0x000fc8000fffe0ff */
[----:B------:R-:W2:Y:S01]  /*06d0*/  LDC R66, c[0x0][0x39c] ;  /* 0x0000e700ff427b82 */ /* 0x000ea20000000800 */
[----:B0-----:R-:W-:-:S06]  /*06e0*/  ULEA UR5, UR6, UR5, 0x18 ;  /* 0x0000000506057291 */ /* 0x001fcc000f8ec0ff */
[----:B------:R-:W-:-:S07]  /*06f0*/  LEA R72, R72, UR5, 0x8 ;  /* 0x0000000548487c11 */ /* 0x000fce000f8e40ff */
.L_x_112:
[----:B01----:R-:W-:Y:S01]  /*0700*/  LEA R74, R64, R70, 0x6 ;  /* 0x00000046404a7211 */ /* 0x003fe200078e30ff */
[----:B------:R-:W-:Y:S03]  /*0710*/  BSSY.RECONVERGENT B1, `(.L_x_110) ;  /* 0x0000009000017945 */ /* 0x000fe60003800200 */
[----:B--2---:R-:W-:-:S13]  /*0720*/  ISETP.GE.U32.AND P1, PT, R74, R66, PT ;  /* 0x000000424a00720c */ /* 0x004fda0003f26070 */
[----:B------:R-:W-:Y:S05]  /*0730*/  @P1 BRA `(.L_x_111) ;  /* 0x0000000000181947 */ /* 0x000fea0003800000 */
[----:B------:R-:W0:Y:S01]  /*0740*/  LDC.64 R34, c[0x0][0x388] ;  /* 0x0000e200ff227b82 */ /* 0x000e220000000a00 */
[----:B------:R-:W-:-:S04]  /*0750*/  IMAD R74, R62, R66, R74 ;  /* 0x000000423e4a7224 */ /* 0x000fc800078e024a */
[----:B0-----:R-:W-:-:S06]  /*0760*/  IMAD.WIDE.U32 R34, R74, 0x4, R34 ;  /* 0x000000044a227825 */ /* 0x001fcc00078e0022 */
[----:B------:R-:W2:Y:S01]  /*0770*/  LDG.E R34, desc[UR8][R34.64] ;  /* 0x0000000822227981 */ /* 0x000ea2000c1e1900 */
[----:B------:R-:W-:-:S05]  /*0780*/  IMAD R74, R70, 0x4, R72 ;  /* 0x00000004464a7824 */ /* 0x000fca00078e0248 */
[----:B--2---:R0:W-:Y:S02]  /*0790*/  STS [R74], R34 ;  /* 0x000000224a007388 */ /* 0x0041e40000000800 */
.L_x_111:
[----:B------:R-:W-:Y:S05]  /*07a0*/  BSYNC.RECONVERGENT B1 ;  /* 0x0000000000017941 */ /* 0x000fea0003800200 */
.L_x_110:
[----:B------:R-:W-:-:S05]  /*07b0*/  VIADD R70, R70, UR7 ;  /* 0x0000000746467c36 */ /* 0x000fca0008000000 */
[----:B------:R-:W-:-:S13]  /*07c0*/  ISETP.GE.U32.AND P1, PT, R70, 0x40, PT ;  /* 0x000000404600780c */ /* 0x000fda0003f26070 */
[----:B------:R-:W-:Y:S05]  /*07d0*/  @!P1 BRA `(.L_x_112) ;  /* 0xfffffffc00c89947 */ /* 0x000fea000383ffff */
.L_x_109:
[----:B------:R-:W-:Y:S05]  /*07e0*/  BSYNC.RECONVERGENT B0 ;  /* 0x0000000000007941 */ /* 0x000fea0003800200 */
.L_x_108:
[----:B------:R-:W-:-:S05]  /*07f0*/  IMAD R69, R60, UR7, R69 ;  /* 0x000000073c457c24 */ /* 0x000fca000f8e0245 */
[----:B------:R-:W-:-:S13]  /*0800*/  ISETP.GE.U32.AND P1, PT, R69, 0x40, PT ;  /* 0x000000404500780c */ /* 0x000fda0003f26070 */
[----:B------:R-:W-:Y:S05]  /*0810*/  @!P1 BRA `(.L_x_113) ;  /* 0xfffffffc00749947 */ /* 0x000fea000383ffff */
[----:B------:R-:W1:Y:S02]  /*0820*/  LDCU UR5, c[0x0][0x3a0] ;  /* 0x00007400ff0577ac */ /* 0x000e640008000800 */
[----:B-1----:R-:W-:Y:S01]  /*0830*/  UISETP.GE.U32.AND UP0, UPT, UR4, UR5, UPT ;  /* 0x000000050400728c */ /* 0x002fe2000bf06070 */
[----:B------:R-:W-:Y:S08]  /*0840*/  BAR.SYNC.DEFER_BLOCKING 0x0 ;  /* 0x0000000000007b1d */ /* 0x000ff00000010000 */
[----:B------:R-:W-:Y:S05]  /*0850*/  BRA.U UP0, `(.L_x_114) ;  /* 0x0000002500087547 */ /* 0x000fea000b800000 */
[----:B------:R-:W1:Y:S01]  /*0860*/  S2R R35, SR_TID.Y ;  /* 0x0000000000237919 */ /* 0x000e620000002200 */
[----:B------:R-:W2:Y:S01]  /*0870*/  LDCU.64 UR10, c[0x0][0x398] ;  /* 0x00007300ff0a77ac */ /* 0x000ea20008000a00 */
[----:B0-----:R-:W1:Y:S01]  /*0880*/  S2R R34, SR_CTAID.Y ;  /* 0x0000000000227919 */ /* 0x001e620000002600 */
[----:B------:R-:W0:Y:S01]  /*0890*/  LDCU UR5, c[0x0][0x3a0] ;  /* 0x00007400ff0577ac */ /* 0x000e220008000800 */
[----:B------:R-:W3:Y:S01]  /*08a0*/  S2R R62, SR_CTAID.X ;  /* 0x00000000003e7919 */ /* 0x000ee20000002500 */
[----:B------:R-:W4:Y:S01]  /*08b0*/  LDCU UR6, c[0x0][0x398] ;  /* 0x00007300ff0677ac */ /* 0x000f220008000800 */
[----:B------:R-:W5:Y:S01]  /*08c0*/  S2R R64, SR_TID.X ;  /* 0x0000000000407919 */ /* 0x000f620000002100 */
[----:B-1----:R-:W-:-:S05]  /*08d0*/  LEA R34, R34, R35, 0x3 ;  /* 0x0000002322227211 */ /* 0x002fca00078e18ff */
[----:B------:R-:W-:Y:S01]  /*08e0*/  IMAD.SHL.U32 R34, R34, 0x8, RZ ;  /* 0x0000000822227824 */ /* 0x000fe200078e00ff */
[----:B-----5:R-:W-:-:S04]  /*08f0*/  ISETP.GE.U32.AND P4, PT, R64, 0x8, PT ;  /* 0x000000084000780c */ /* 0x020fc80003f86070 */
[----:B--2---:R-:W-:Y:S01]  /*0900*/  ISETP.GE.U32.AND P5, PT, R34, UR10, PT ;  /* 0x0000000a22007c0c */ /* 0x004fe2000bfa6070 */
[----:B---3--:R-:W-:Y:S01]  /*0910*/  IMAD R34, R62, 0x40, R59 ;  /* 0x000000403e227824 */ /* 0x008fe200078e023b */
[----:B------:R-:W1:Y:S02]  /*0920*/  LDCU UR10, c[0x0][0x39c] ;  /* 0x00007380ff0a77ac */ /* 0x000e640008000800 */
[----:B------:R-:W-:Y:S01]  /*0930*/  ISETP.GT.U32.OR P5, PT, R35, 0x7, P5 ;  /* 0x000000072300780c */ /* 0x000fe20002fa4470 */
[C---:B------:R-:W-:Y:S01]  /*0940*/  VIADD R64, R34.reuse, 0x4 ;  /* 0x0000000422407836 */ /* 0x040fe20000000000 */
[----:B------:R-:W-:Y:S01]  /*0950*/  IADD3 R62, PT, PT, R34, 0x5, RZ ;  /* 0x00000005223e7810 */ /* 0x000fe20007ffe0ff */
[----:B------:R-:W-:Y:S01]  /*0960*/  IMAD.MOV.U32 R35, RZ, RZ, RZ ;  /* 0x000000ffff237224 */ /* 0x000fe200078e00ff */
[----:B------:R-:W-:Y:S02]  /*0970*/  P2R R76, PR, RZ, 0x20 ;  /* 0x00000020ff4c7803 */ /* 0x000fe40000000000 */
[----:B------:R-:W-:Y:S01]  /*0980*/  ISETP.LT.U32.AND P1, PT, R62, UR11, !P4 ;  /* 0x0000000b3e007c0c */ /* 0x000fe2000e721070 */
[----:B------:R-:W-:Y:S01]  /*0990*/  VIADD R62, R34, 0x2 ;  /* 0x00000002223e7836 */ /* 0x000fe20000000000 */
[----:B------:R-:W-:-:S02]  /*09a0*/  ISETP.LT.U32.AND P2, PT, R64, UR11, !P4 ;  /* 0x0000000b40007c0c */ /* 0x000fc4000e741070 */
[----:B------:R-:W-:Y:S02]  /*09b0*/  IADD3 R64, PT, PT, R34, 0x7, RZ ;  /* 0x0000000722407810 */ /* 0x000fe40007ffe0ff */
[----:B------:R-:W-:Y:S02]  /*09c0*/  ISETP.LT.U32.AND P3, PT, R62, UR11, !P4 ;  /* 0x0000000b3e007c0c */ /* 0x000fe4000e761070 */
[----:B0---4-:R-:W-:-:S13]  /*09d0*/  ISETP.LT.U32.AND P4, PT, R64, UR11, !P4 ;  /* 0x0000000b40007c0c */ /* 0x011fda000e781070 */
.L_x_131:
[----:B------:R-:W-:Y:S01]  /*09e0*/  ISETP.NE.AND P5, PT, R76, RZ, PT ;  /* 0x000000ff4c00720c */ /* 0x000fe20003fa5270 */
[----:B------:R-:W-:-:S12]  /*09f0*/  BSSY.RECONVERGENT B0, `(.L_x_115) ;  /* 0x0000042000007945 */ /* 0x000fd80003800200 */
[----:B------:R-:W-:Y:S05]  /*0a00*/  @P5 BRA `(.L_x_116) ;  /* 0x0000000400005947 */ /* 0x000fea0003800000 */
[----:B------:R-:W0:Y:S01]  /*0a10*/  S2R R64, SR_TID.X ;  /* 0x0000000000407919 */ /* 0x000e220000002100 */
[----:B-1----:R-:W-:Y:S02]  /*0a20*/  ISETP.GE.U32.AND P5, PT, R34, UR10, PT ;  /* 0x0000000a22007c0c */ /* 0x002fe4000bfa6070 */
[----:B------:R-:W-:Y:S01]  /*0a30*/  MOV R62, 0x400 ;  /* 0x00000400003e7802 */ /* 0x000fe20000000f00 */
[----:B------:R-:W1:Y:S01]  /*0a40*/  S2R R69, SR_CgaCtaId ;  /* 0x0000000000457919 */ /* 0x000e620000008800 */
[----:B------:R-:W-:Y:S01]  /*0a50*/  ISETP.NE.AND P6, PT, R61, RZ, PT ;  /* 0x000000ff3d00720c */ /* 0x000fe20003fc5270 */
[----:B------:R-:W2:Y:S01]  /*0a60*/  S2R R66, SR_TID.Y ;  /* 0x0000000000427919 */ /* 0x000ea20000002200 */
[----:B0-----:R-:W-:-:S13]  /*0a70*/  ISETP.GT.U32.OR P5, PT, R64, 0x7, P5 ;  /* 0x000000074000780c */ /* 0x001fda0002fa4470 */
[----:B------:R-:W-:-:S05]  /*0a80*/  @!P5 VIADD R34, R62, 0x800 ;  /* 0x000008003e22d836 */ /* 0x000fca0000000000 */
[C---:B-1----:R-:W-:Y:S02]  /*0a90*/  @!P5 LEA R70, R69.reuse, R34, 0x18 ;  /* 0x000000224546d211 */ /* 0x042fe400078ec0ff */
[----:B------:R-:W-:-:S03]  /*0aa0*/  LEA R34, R69, R62, 0x18 ;  /* 0x0000003e45227211 */ /* 0x000fc600078ec0ff */
[C---:B------:R-:W-:Y:S01]  /*0ab0*/  @!P5 IMAD R70, R35.reuse, 0x100, R70 ;  /* 0x000001002346d824 */ /* 0x040fe200078e0246 */
[----:B------:R-:W-:-:S04]  /*0ac0*/  LEA R34, R35, R34, 0x2 ;  /* 0x0000002223227211 */ /* 0x000fc800078e10ff */
[----:B------:R-:W-:Y:S01]  /*0ad0*/  @!P5 LEA R70, R64, R70, 0x5 ;  /* 0x000000464046d211 */ /* 0x000fe200078e28ff */
[----:B--2---:R-:W-:Y:S02]  /*0ae0*/  IMAD R66, R66, 0x100, R34 ;  /* 0x0000010042427824 */ /* 0x004fe400078e0222 */
[----:B------:R-:W0:Y:S04]  /*0af0*/  S2R R34, SR_CTAID.X ;  /* 0x0000000000227919 */ /* 0x000e280000002500 */
[----:B------:R-:W-:Y:S04]  /*0b00*/  LDS R66, [R66] ;  /* 0x0000000042427984 */ /* 0x000fe80000000800 */
[----:B------:R-:W1:Y:S01]  /*0b10*/  @!P5 LDS R70, [R70] ;  /* 0x000000004646d984 */ /* 0x000e620000000800 */
[----:B0-----:R-:W-:-:S04]  /*0b20*/  IMAD R34, R34, 0x40, R59 ;  /* 0x0000004022227824 */ /* 0x001fc800078e023b */
[----:B------:R-:W-:Y:S02]  /*0b30*/  VIADD R72, R34, 0x6 ;  /* 0x0000000622487836 */ /* 0x000fe40000000000 */
[----:B-1----:R-:W-:-:S03]  /*0b40*/  @!P5 FFMA R42, R66, R70, R42 ;  /* 0x00000046422ad223 */ /* 0x002fc6000000002a */
[----:B------:R-:W-:-:S04]  /*0b50*/  ISETP.GE.U32.AND P5, PT, R72, UR10, PT ;  /* 0x0000000a48007c0c */ /* 0x000fc8000bfa6070 */
[----:B------:R-:W-:-:S13]  /*0b60*/  ISETP.GT.U32.OR P5, PT, R64, 0x7, P5 ;  /* 0x000000074000780c */ /* 0x000fda0002fa4470 */
[----:B------:R-:W-:-:S04]  /*0b70*/  @!P5 IADD3 R72, PT, PT, R62, 0x800, RZ ;  /* 0x000008003e48d810 */ /* 0x000fc80007ffe0ff */
[----:B------:R-:W-:-:S05]  /*0b80*/  @!P5 LEA R72, R69, R72, 0x18 ;  /* 0x000000484548d211 */ /* 0x000fca00078ec0ff */
[----:B------:R-:W-:-:S04]  /*0b90*/  @!P5 IMAD R72, R35, 0x100, R72 ;  /* 0x000001002348d824 */ /* 0x000fc800078e0248 */
[----:B------:R-:W-:-:S05]  /*0ba0*/  @!P5 IMAD R74, R64, 0x20, R72 ;  /* 0x00000020404ad824 */ /* 0x000fca00078e0248 */
[----:B------:R-:W0:Y:S02]  /*0bb0*/  @!P5 LDS R70, [R74+0x18] ;  /* 0x000018004a46d984 */ /* 0x000e240000000800 */
[----:B0-----:R-:W-:Y:S01]  /*0bc0*/  @!P5 FFMA R39, R66, R70, R39 ;  /* 0x000000464227d223 */ /* 0x001fe20000000027 */
[----:B------:R-:W-:-:S04]  /*0bd0*/  @P6 IADD3 R70, PT, PT, R62, 0x800, RZ ;  /* 0x000008003e466810 */ /* 0x000fc80007ffe0ff */
[----:B------:R-:W-:-:S05]  /*0be0*/  @P6 LEA R70, R69, R70, 0x18 ;  /* 0x0000004645466211 */ /* 0x000fca00078ec0ff */
[----:B------:R-:W-:-:S04]  /*0bf0*/  @P6 IMAD R70, R35, 0x100, R70 ;  /* 0x0000010023466824 */ /* 0x000fc800078e0246 */
[----:B------:R-:W-:-:S05]  /*0c00*/  @P6 IMAD R72, R64, 0x20, R70 ;  /* 0x0000002040486824 */ /* 0x000fca00078e0246 */
[----:B------:R-:W0:Y:S02]  /*0c10*/  @P6 LDS R70, [R72+0x4] ;  /* 0x0000040048466984 */ /* 0x000e240000000800 */
[----:B0-----:R-:W-:Y:S01]  /*0c20*/  @P6 FFMA R40, R66, R70, R40 ;  /* 0x0000004642286223 */ /* 0x001fe20000000028 */
        /* <DEDUP_REMOVED lines=18> */
[C---:B------:R-:W-:Y:S02]  /*0d50*/  @P1 IADD3 R70, PT, PT, R62.reuse, 0x800, RZ ;  /* 0x000008003e461810 */ /* 0x040fe40007ffe0ff */
[----:B------:R-:W-:Y:S02]  /*0d60*/  @P4 IADD3 R62, PT, PT, R62, 0x800, RZ ;  /* 0x000008003e3e4810 */ /* 0x000fe40007ffe0ff */
[C---:B------:R-:W-:Y:S02]  /*0d70*/  @P1 LEA R70, R69.reuse, R70, 0x18 ;  /* 0x0000004645461211 */ /* 0x040fe400078ec0ff */
[----:B------:R-:W-:-:S03]  /*0d80*/  @P4 LEA R62, R69, R62, 0x18 ;  /* 0x0000003e453e4211 */ /* 0x000fc600078ec0ff */
[C---:B------:R-:W-:Y:S02]  /*0d90*/  @P1 IMAD R70, R35.reuse, 0x100, R70 ;  /* 0x0000010023461824 */ /* 0x040fe400078e0246 */
[----:B------:R-:W-:Y:S02]  /*0da0*/  @P4 IMAD R69, R35, 0x100, R62 ;  /* 0x0000010023454824 */ /* 0x000fe400078e023e */
[C---:B------:R-:W-:Y:S02]  /*0db0*/  @P1 IMAD R70, R64.reuse, 0x20, R70 ;  /* 0x0000002040461824 */ /* 0x040fe400078e0246 */
[----:B------:R-:W-:-:S04]  /*0dc0*/  @P4 IMAD R62, R64, 0x20, R69 ;  /* 0x00000020403e4824 */ /* 0x000fc800078e0245 */
[----:B------:R-:W0:Y:S04]  /*0dd0*/  @P1 LDS R70, [R70+0x14] ;  /* 0x0000140046461984 */ /* 0x000e280000000800 */
[----:B------:R-:W1:Y:S01]  /*0de0*/  @P4 LDS R62, [R62+0x1c] ;  /* 0x00001c003e3e4984 */ /* 0x000e620000000800 */
[C---:B0-----:R-:W-:Y:S01]  /*0df0*/  @P1 FFMA R41, R66.reuse, R70, R41 ;  /* 0x0000004642291223 */ /* 0x041fe20000000029 */
[----:B-1----:R-:W-:-:S07]  /*0e00*/  @P4 FFMA R37, R66, R62, R37 ;  /* 0x0000003e42254223 */ /* 0x002fce0000000025 */
.L_x_116:
[----:B-1----:R-:W-:Y:S05]  /*0e10*/  BSYNC.RECONVERGENT B0 ;  /* 0x0000000000007941 */ /* 0x002fea0003800200 */
.L_x_115:
[----:B------:R-:W0:Y:S01]  /*0e20*/  S2R R62, SR_TID.Y ;  /* 0x00000000003e7919 */ /* 0x000e220000002200 */
[----:B------:R-:W-:Y:S01]  /*0e30*/  BSSY.RECONVERGENT B0, `(.L_x_117) ;  /* 0x0000046000007945 */ /* 0x000fe20003800200 */
[----:B------:R-:W-:Y:S01]  /*0e40*/  ISETP.NE.AND P6, PT, R61, RZ, PT ;  /* 0x000000ff3d00720c */ /* 0x000fe20003fc5270 */
[----:B------:R-:W0:Y:S02]  /*0e50*/  S2R R69, SR_CTAID.Y ;  /* 0x0000000000457919 */ /* 0x000e240000002600 */
[----:B0-----:R-:W-:-:S04]  /*0e60*/  LEA R64, R69, R62, 0x3 ;  /* 0x0000003e45407211 */ /* 0x001fc800078e18ff */
[----:B------:R-:W-:-:S04]  /*0e70*/  LEA R66, R64, 0x1, 0x3 ;  /* 0x0000000140427811 */ /* 0x000fc800078e18ff */
[----:B------:R-:W-:-:S04]  /*0e80*/  ISETP.GE.U32.AND P5, PT, R66, UR6, PT ;  /* 0x0000000642007c0c */ /* 0x000fc8000bfa6070 */
[----:B------:R-:W-:-:S13]  /*0e90*/  ISETP.GT.U32.OR P5, PT, R62, 0x7, P5 ;  /* 0x000000073e00780c */ /* 0x000fda0002fa4470 */
[----:B------:R-:W-:Y:S05]  /*0ea0*/  @P5 BRA `(.L_x_118) ;  /* 0x0000000000f85947 */ /* 0x000fea0003800000 */
[----:B------:R-:W0:Y:S01]  /*0eb0*/  S2R R34, SR_CTAID.X ;  /* 0x0000000000227919 */ /* 0x000e220000002500 */
[----:B------:R-:W-:Y:S01]  /*0ec0*/  MOV R70, 0x400 ;  /* 0x0000040000467802 */ /* 0x000fe20000000f00 */
[----:B------:R-:W1:Y:S01]  /*0ed0*/  S2R R66, SR_TID.X ;  /* 0x0000000000427919 */ /* 0x000e620000002100 */
[----:B------:R-:W2:Y:S01]  /*0ee0*/  S2R R69, SR_CgaCtaId ;  /* 0x0000000000457919 */ /* 0x000ea20000008800 */
[----:B0-----:R-:W-:-:S05]  /*0ef0*/  IMAD R34, R34, 0x40, R59 ;  /* 0x0000004022227824 */ /* 0x001fca00078e023b */
[----:B------:R-:W-:Y:S02]  /*0f00*/  ISETP.GE.U32.AND P5, PT, R34, UR10, PT ;  /* 0x0000000a22007c0c */ /* 0x000fe4000bfa6070 */
[----:B--2---:R-:W-:Y:S02]  /*0f10*/  LEA R74, R69, R70, 0x18 ;  /* 0x00000046454a7211 */ /* 0x004fe400078ec0ff */
[----:B-1----:R-:W-:Y:S02]  /*0f20*/  ISETP.GT.U32.OR P5, PT, R66, 0x7, P5 ;  /* 0x000000074200780c */ /* 0x002fe40002fa4470 */
[----:B------:R-:W-:-:S05]  /*0f30*/  LEA R74, R35, R74, 0x2 ;  /* 0x0000004a234a7211 */ /* 0x000fca00078e10ff */
[----:B------:R-:W-:-:S06]  /*0f40*/  IMAD R74, R62, 0x100, R74 ;  /* 0x000001003e4a7824 */ /* 0x000fcc00078e024a */
[----:B------:R-:W-:Y:S01]  /*0f50*/  @!P5 VIADD R72, R70, 0x800 ;  /* 0x000008004648d836 */ /* 0x000fe20000000000 */
[----:B------:R-:W-:Y:S04]  /*0f60*/  LDS R74, [R74+0x20] ;  /* 0x000020004a4a7984 */ /* 0x000fe80000000800 */
[----:B------:R-:W-:-:S05]  /*0f70*/  @!P5 LEA R72, R69, R72, 0x18 ;  /* 0x000000484548d211 */ /* 0x000fca00078ec0ff */
[----:B------:R-:W-:-:S05]  /*0f80*/  @!P5 IMAD R72, R35, 0x100, R72 ;  /* 0x000001002348d824 */ /* 0x000fca00078e0248 */
[----:B------:R-:W-:-:S06]  /*0f90*/  @!P5 LEA R72, R66, R72, 0x5 ;  /* 0x000000484248d211 */ /* 0x000fcc00078e28ff */
[----:B------:R-:W0:Y:S02]  /*0fa0*/  @!P5 LDS R72, [R72] ;  /* 0x000000004848d984 */ /* 0x000e240000000800 */
[----:B0-----:R-:W-:Y:S01]  /*0fb0*/  @!P5 FFMA R38, R72, R74, R38 ;  /* 0x0000004a4826d223 */ /* 0x001fe20000000026 */
[----:B------:R-:W-:-:S05]  /*0fc0*/  @P6 VIADD R72, R70, 0x800 ;  /* 0x0000080046486836 */ /* 0x000fca0000000000 */
[----:B------:R-:W-:-:S05]  /*0fd0*/  @P6 LEA R72, R69, R72, 0x18 ;  /* 0x0000004845486211 */ /* 0x000fca00078ec0ff */
[----:B------:R-:W-:-:S05]  /*0fe0*/  @P6 IMAD R72, R35, 0x100, R72 ;  /* 0x0000010023486824 */ /* 0x000fca00078e0248 */
[----:B------:R-:W-:-:S06]  /*0ff0*/  @P6 LEA R72, R66, R72, 0x5 ;  /* 0x0000004842486211 */ /* 0x000fcc00078e28ff */
[----:B------:R-:W0:Y:S02]  /*1000*/  @P6 LDS R72, [R72+0x4] ;  /* 0x0000040048486984 */ /* 0x000e240000000800 */
[----:B0-----:R-:W-:Y:S01]  /*1010*/  @P6 FFMA R75, R74, R72, R75 ;  /* 0x000000484a4b6223 */ /* 0x001fe2000000004b */
        /* <DEDUP_REMOVED lines=24> */
[----:B------:R-:W-:-:S05]  /*11a0*/  VIADD R72, R34, 0x6 ;  /* 0x0000000622487836 */ /* 0x000fca0000000000 */
[----:B------:R-:W-:-:S04]  /*11b0*/  ISETP.GE.U32.AND P5, PT, R72, UR10, PT ;  /* 0x0000000a48007c0c */ /* 0x000fc8000bfa6070 */
[----:B------:R-:W-:-:S13]  /*11c0*/  ISETP.GT.U32.OR P5, PT, R66, 0x7, P5 ;  /* 0x000000074200780c */ /* 0x000fda0002fa4470 */
[C---:B------:R-:W-:Y:S02]  /*11d0*/  @!P5 VIADD R72, R70.reuse, 0x800 ;  /* 0x000008004648d836 */ /* 0x040fe40000000000 */
[----:B------:R-:W-:-:S03]  /*11e0*/  @P4 VIADD R70, R70, 0x800 ;  /* 0x0000080046464836 */ /* 0x000fc60000000000 */
[C---:B------:R-:W-:Y:S02]  /*11f0*/  @!P5 LEA R72, R69.reuse, R72, 0x18 ;  /* 0x000000484548d211 */ /* 0x040fe400078ec0ff */
[----:B------:R-:W-:Y:S02]  /*1200*/  @P4 LEA R70, R69, R70, 0x18 ;  /* 0x0000004645464211 */ /* 0x000fe400078ec0ff */
[C---:B------:R-:W-:Y:S02]  /*1210*/  @!P5 LEA R72, R35.reuse, R72, 0x8 ;  /* 0x000000482348d211 */ /* 0x040fe400078e40ff */
[----:B------:R-:W-:-:S03]  /*1220*/  @P4 LEA R69, R35, R70, 0x8 ;  /* 0x0000004623454211 */ /* 0x000fc600078e40ff */
[C---:B------:R-:W-:Y:S02]  /*1230*/  @!P5 IMAD R72, R66.reuse, 0x20, R72 ;  /* 0x000000204248d824 */ /* 0x040fe400078e0248 */
[----:B------:R-:W-:-:S04]  /*1240*/  @P4 IMAD R69, R66, 0x20, R69 ;  /* 0x0000002042454824 */ /* 0x000fc800078e0245 */
[----:B------:R-:W0:Y:S04]  /*1250*/  @!P5 LDS R72, [R72+0x18] ;  /* 0x000018004848d984 */ /* 0x000e280000000800 */
[----:B------:R-:W1:Y:S01]  /*1260*/  @P4 LDS R69, [R69+0x1c] ;  /* 0x00001c0045454984 */ /* 0x000e620000000800 */
[C---:B0-----:R-:W-:Y:S01]  /*1270*/  @!P5 FFMA R65, R74.reuse, R72, R65 ;  /* 0x000000484a41d223 */ /* 0x041fe20000000041 */
[----:B-1----:R-:W-:-:S07]  /*1280*/  @P4 FFMA R63, R74, R69, R63 ;  /* 0x000000454a3f4223 */ /* 0x002fce000000003f */
.L_x_118:
[----:B------:R-:W-:Y:S05]  /*1290*/  BSYNC.RECONVERGENT B0 ;  /* 0x0000000000007941 */ /* 0x000fea0003800200 */
.L_x_117:
[----:B------:R-:W-:Y:S01]  /*12a0*/  LEA R66, R64, 0x2, 0x3 ;  /* 0x0000000240427811 */ /* 0x000fe200078e18ff */
[----:B------:R-:W-:Y:S03]  /*12b0*/  BSSY.RECONVERGENT B0, `(.L_x_119) ;  /* 0x0000042000007945 */ /* 0x000fe60003800200 */
        /* <DEDUP_REMOVED lines=10> */
[----:B-1----:R-:W-:-:S03]  /*1360*/  ISETP.GT.U32.OR P5, PT, R66, 0x7, P5 ;  /* 0x000000074200780c */ /* 0x002fc60002fa4470 */
[----:B------:R-:W-:-:S05]  /*1370*/  IMAD R74, R35, 0x4, R74 ;  /* 0x00000004234a7824 */ /* 0x000fca00078e024a */
[----:B------:R-:W-:-:S05]  /*1380*/  LEA R74, R62, R74, 0x8 ;  /* 0x0000004a3e4a7211 */ /* 0x000fca00078e40ff */
[----:B------:R-:W-:Y:S01]  /*1390*/  @!P5 IADD3 R72, PT, PT, R70, 0x800, RZ ;  /* 0x000008004648d810 */ /* 0x000fe20007ffe0ff */
[----:B------:R-:W-:Y:S03]  /*13a0*/  LDS R74, [R74+0x40] ;  /* 0x000040004a4a7984 */ /* 0x000fe60000000800 */
[----:B------:R-:W-:-:S05]  /*13b0*/  @!P5 LEA R72, R69, R72, 0x18 ;  /* 0x000000484548d211 */ /* 0x000fca00078ec0ff */
[----:B------:R-:W-:-:S04]  /*13c0*/  @!P5 IMAD R72, R35, 0x100, R72 ;  /* 0x000001002348d824 */ /* 0x000fc800078e0248 */
[----:B------:R-:W-:-:S06]  /*13d0*/  @!P5 IMAD R72, R66, 0x20, R72 ;  /* 0x000000204248d824 */ /* 0x000fcc00078e0248 */
[----:B------:R-:W0:Y:S02]  /*13e0*/  @!P5 LDS R72, [R72] ;  /* 0x000000004848d984 */ /* 0x000e240000000800 */
[----:B0-----:R-:W-:Y:S01]  /*13f0*/  @!P5 FFMA R58, R72, R74, R58 ;  /* 0x0000004a483ad223 */ /* 0x001fe2000000003a */
[----:B------:R-:W-:-:S05]  /*1400*/  @P6 VIADD R72, R70, 0x800 ;  /* 0x0000080046486836 */ /* 0x000fca0000000000 */
[----:B------:R-:W-:-:S04]  /*1410*/  @P6 LEA R72, R69, R72, 0x18 ;  /* 0x0000004845486211 */ /* 0x000fc800078ec0ff */
[----:B------:R-:W-:-:S05]  /*1420*/  @P6 LEA R72, R35, R72, 0x8 ;  /* 0x0000004823486211 */ /* 0x000fca00078e40ff */
[----:B------:R-:W-:-:S06]  /*1430*/  @P6 IMAD R72, R66, 0x20, R72 ;  /* 0x0000002042486824 */ /* 0x000fcc00078e0248 */
[----:B------:R-:W0:Y:S02]  /*1440*/  @P6 LDS R72, [R72+0x4] ;  /* 0x0000040048486984 */ /* 0x000e240000000800 */
[----:B0-----:R-:W-:Y:S01]  /*1450*/  @P6 FFMA R57, R74, R72, R57 ;  /* 0x000000484a396223 */ /* 0x001fe20000000039 */
        /* <DEDUP_REMOVED lines=24> */
[----:B------:R-:W-:-:S05]  /*15e0*/  VIADD R72, R34, 0x6 ;  /* 0x0000000622487836 */ /* 0x000fca0000000000 */
[----:B------:R-:W-:-:S04]  /*15f0*/  ISETP.GE.U32.AND P5, PT, R72, UR10, PT ;  /* 0x0000000a48007c0c */ /* 0x000fc8000bfa6070 */
[----:B------:R-:W-:-:S13]  /*1600*/  ISETP.GT.U32.OR P5, PT, R66, 0x7, P5 ;  /* 0x000000074200780c */ /* 0x000fda0002fa4470 */
[C---:B------:R-:W-:Y:S02]  /*1610*/  @!P5 IADD3 R72, PT, PT, R70.reuse, 0x800, RZ ;  /* 0x000008004648d810 */ /* 0x040fe40007ffe0ff */
[----:B------:R-:W-:Y:S02]  /*1620*/  @P4 IADD3 R70, PT, PT, R70, 0x800, RZ ;  /* 0x0000080046464810 */ /* 0x000fe40007ffe0ff */
[C---:B------:R-:W-:Y:S02]  /*1630*/  @!P5 LEA R72, R69.reuse, R72, 0x18 ;  /* 0x000000484548d211 */ /* 0x040fe400078ec0ff */
[----:B------:R-:W-:-:S03]  /*1640*/  @P4 LEA R70, R69, R70, 0x18 ;  /* 0x0000004645464211 */ /* 0x000fc600078ec0ff */
[C---:B------:R-:W-:Y:S02]  /*1650*/  @!P5 IMAD R72, R35.reuse, 0x100, R72 ;  /* 0x000001002348d824 */ /* 0x040fe400078e0248 */
[----:B------:R-:W-:Y:S02]  /*1660*/  @P4 IMAD R69, R35, 0x100, R70 ;  /* 0x0000010023454824 */ /* 0x000fe400078e0246 */
[C---:B------:R-:W-:Y:S02]  /*1670*/  @!P5 IMAD R72, R66.reuse, 0x20, R72 ;  /* 0x000000204248d824 */ /* 0x040fe400078e0248 */
[----:B------:R-:W-:-:S04]  /*1680*/  @P4 IMAD R69, R66, 0x20, R69 ;  /* 0x0000002042454824 */ /* 0x000fc800078e0245 */
[----:B------:R-:W0:Y:S04]  /*1690*/  @!P5 LDS R72, [R72+0x18] ;  /* 0x000018004848d984 */ /* 0x000e280000000800 */
[----:B------:R-:W1:Y:S01]  /*16a0*/  @P4 LDS R69, [R69+0x1c] ;  /* 0x00001c0045454984 */ /* 0x000e620000000800 */
[C---:B0-----:R-:W-:Y:S01]  /*16b0*/  @!P5 FFMA R52, R74.reuse, R72, R52 ;  /* 0x000000484a34d223 */ /* 0x041fe20000000034 */
[----:B-1----:R-:W-:-:S07]  /*16c0*/  @P4 FFMA R51, R74, R69, R51 ;  /* 0x000000454a334223 */ /* 0x002fce0000000033 */
.L_x_120:
[----:B------:R-:W-:Y:S05]  /*16d0*/  BSYNC.RECONVERGENT B0 ;  /* 0x0000000000007941 */ /* 0x000fea0003800200 */
.L_x_119:
        /* <DEDUP_REMOVED lines=9> */
[----:B0-----:R-:W-:-:S04]  /*1770*/  LEA R34, R34, R59, 0x6 ;  /* 0x0000003b22227211 */ /* 0x001fc800078e30ff */
[----:B------:R-:W-:-:S04]  /*1780*/  ISETP.GE.U32.AND P5, PT, R34, UR10, PT ;  /* 0x0000000a22007c0c */ /* 0x000fc8000bfa6070 */
[----:B-1----:R-:W-:Y:S02]  /*1790*/  ISETP.GT.U32.OR P5, PT, R66, 0x7, P5 ;  /* 0x000000074200780c */ /* 0x002fe40002fa4470 */
[----:B--2---:R-:W-:-:S05]  /*17a0*/  LEA R74, R69, R70, 0x18 ;  /* 0x00000046454a7211 */ /* 0x004fca00078ec0ff */
[----:B------:R-:W-:-:S04]  /*17b0*/  IMAD R74, R35, 0x4, R74 ;  /* 0x00000004234a7824 */ /* 0x000fc800078e024a */
[----:B------:R-:W-:Y:S02]  /*17c0*/  IMAD R74, R62, 0x100, R74 ;  /* 0x000001003e4a7824 */ /* 0x000fe400078e024a */
[----:B------:R-:W-:-:S04]  /*17d0*/  @!P5 VIADD R72, R70, 0x800 ;  /* 0x000008004648d836 */ /* 0x000fc80000000000 */
[----:B------:R-:W-:Y:S01]  /*17e0*/  LDS R74, [R74+0x60] ;  /* 0x000060004a4a7984 */ /* 0x000fe20000000800 */
[----:B------:R-:W-:-:S04]  /*17f0*/  @!P5 LEA R72, R69, R72, 0x18 ;  /* 0x000000484548d211 */ /* 0x000fc800078ec0ff */
[----:B------:R-:W-:-:S05]  /*1800*/  @!P5 LEA R72, R35, R72, 0x8 ;  /* 0x000000482348d211 */ /* 0x000fca00078e40ff */
[----:B------:R-:W-:-:S06]  /*1810*/  @!P5 IMAD R72, R66, 0x20, R72 ;  /* 0x000000204248d824 */ /* 0x000fcc00078e0248 */
[----:B------:R-:W0:Y:S02]  /*1820*/  @!P5 LDS R72, [R72] ;  /* 0x000000004848d984 */ /* 0x000e240000000800 */
[----:B0-----:R-:W-:Y:S01]  /*1830*/  @!P5 FFMA R50, R72, R74, R50 ;  /* 0x0000004a4832d223 */ /* 0x001fe20000000032 */
[----:B------:R-:W-:-:S04]  /*1840*/  @P6 IADD3 R72, PT, PT, R70, 0x800, RZ ;  /* 0x0000080046486810 */ /* 0x000fc80007ffe0ff */
[----:B------:R-:W-:-:S05]  /*1850*/  @P6 LEA R72, R69, R72, 0x18 ;  /* 0x0000004845486211 */ /* 0x000fca00078ec0ff */
[----:B------:R-:W-:-:S04]  /*1860*/  @P6 IMAD R72, R35, 0x100, R72 ;  /* 0x0000010023486824 */ /* 0x000fc800078e0248 */
[----:B------:R-:W-:-:S06]  /*1870*/  @P6 IMAD R72, R66, 0x20, R72 ;  /* 0x0000002042486824 */ /* 0x000fcc00078e0248 */
[----:B------:R-:W0:Y:S02]  /*1880*/  @P6 LDS R72, [R72+0x4] ;  /* 0x0000040048486984 */ /* 0x000e240000000800 */
[----:B0-----:R-:W-:Y:S01]  /*1890*/  @P6 FFMA R49, R74, R72, R49 ;  /* 0x000000484a316223 */ /* 0x001fe20000000031 */
        /* <DEDUP_REMOVED lines=24> */
[----:B------:R-:W-:-:S04]  /*1a20*/  IADD3 R72, PT, PT, R34, 0x6, RZ ;  /* 0x0000000622487810 */ /* 0x000fc80007ffe0ff */
[----:B------:R-:W-:-:S04]  /*1a30*/  ISETP.GE.U32.AND P5, PT, R72, UR10, PT ;  /* 0x0000000a48007c0c */ /* 0x000fc8000bfa6070 */
[----:B------:R-:W-:-:S13]  /*1a40*/  ISETP.GT.U32.OR P5, PT, R66, 0x7, P5 ;  /* 0x000000074200780c */ /* 0x000fda0002fa4470 */
[C---:B------:R-:W-:Y:S02]  /*1a50*/  @!P5 VIADD R72, R70.reuse, 0x800 ;  /* 0x000008004648d836 */ /* 0x040fe40000000000 */
[----:B------:R-:W-:-:S03]  /*1a60*/  @P4 VIADD R70, R70, 0x800 ;  /* 0x0000080046464836 */ /* 0x000fc60000000000 */
[C---:B------:R-:W-:Y:S02]  /*1a70*/  @!P5 LEA R72, R69.reuse, R72, 0x18 ;  /* 0x000000484548d211 */ /* 0x040fe400078ec0ff */
[----:B------:R-:W-:-:S03]  /*1a80*/  @P4 LEA R70, R69, R70, 0x18 ;  /* 0x0000004645464211 */ /* 0x000fc600078ec0ff */
[C---:B------:R-:W-:Y:S02]  /*1a90*/  @!P5 IMAD R72, R35.reuse, 0x100, R72 ;  /* 0x000001002348d824 */ /* 0x040fe400078e0248 */
[----:B------:R-:W-:-:S03]  /*1aa0*/  @P4 IMAD R69, R35, 0x100, R70 ;  /* 0x0000010023454824 */ /* 0x000fc600078e0246 */
[C---:B------:R-:W-:Y:S02]  /*1ab0*/  @!P5 LEA R72, R66.reuse, R72, 0x5 ;  /* 0x000000484248d211 */ /* 0x040fe400078e28ff */
[----:B------:R-:W-:-:S04]  /*1ac0*/  @P4 LEA R69, R66, R69, 0x5 ;  /* 0x0000004542454211 */ /* 0x000fc800078e28ff */
[----:B------:R-:W0:Y:S04]  /*1ad0*/  @!P5 LDS R72, [R72+0x18] ;  /* 0x000018004848d984 */ /* 0x000e280000000800 */
[----:B------:R-:W1:Y:S01]  /*1ae0*/  @P4 LDS R69, [R69+0x1c] ;  /* 0x00001c0045454984 */ /* 0x000e620000000800 */
[C---:B0-----:R-:W-:Y:S01]  /*1af0*/  @!P5 FFMA R44, R74.reuse, R72, R44 ;  /* 0x000000484a2cd223 */ /* 0x041fe2000000002c */
[----:B-1----:R-:W-:-:S07]  /*1b00*/  @P4 FFMA R33, R74, R69, R33 ;  /* 0x000000454a214223 */ /* 0x002fce0000000021 */
.L_x_122:
[----:B------:R-:W-:Y:S05]  /*1b10*/  BSYNC.RECONVERGENT B0 ;  /* 0x0000000000007941 */ /* 0x000fea0003800200 */
.L_x_121:
        /* <DEDUP_REMOVED lines=67> */
.L_x_124:
[----:B------:R-:W-:Y:S05]  /*1f50*/  BSYNC.RECONVERGENT B0 ;  /* 0x0000000000007941 */ /* 0x000fea0003800200 */
.L_x_123:
        /* <DEDUP_REMOVED lines=67> */
.L_x_126:
[----:B------:R-:W-:Y:S05]  /*2390*/  BSYNC.RECONVERGENT B0 ;  /* 0x0000000000007941 */ /* 0x000fea0003800200 */
.L_x_125:
[C---:B------:R-:W-:Y:S01]  /*23a0*/  LEA R66, R64.reuse, 0x6, 0x3 ;  /* 0x0000000640427811 */ /* 0x040fe200078e18ff */
[----:B------:R-:W-:Y:S01]  /*23b0*/  BSSY.RECONVERGENT B0, `(.L_x_127) ;  /* 0x0000043000007945 */ /* 0x000fe20003800200 */
[----:B------:R-:W-:Y:S02]  /*23c0*/  LEA R64, R64, 0x7, 0x3 ;  /* 0x0000000740407811 */ /* 0x000fe400078e18ff */
        /* <DEDUP_REMOVED lines=65> */
.L_x_128:
[----:B------:R-:W-:Y:S05]  /*27e0*/  BSYNC.RECONVERGENT B0 ;  /* 0x0000000000007941 */ /* 0x000fea0003800200 */
.L_x_127:
[----:B------:R-:W-:Y:S01]  /*27f0*/  ISETP.GE.U32.AND P5, PT, R64, UR6, PT ;  /* 0x0000000640007c0c */ /* 0x000fe2000bfa6070 */
[----:B------:R-:W-:Y:S03]  /*2800*/  BSSY.RECONVERGENT B0, `(.L_x_129) ;  /* 0x0000041000007945 */ /* 0x000fe60003800200 */
[----:B------:R-:W-:-:S13]  /*2810*/  ISETP.GT.U32.OR P5, PT, R62, 0x7, P5 ;  /* 0x000000073e00780c */ /* 0x000fda0002fa4470 */
[----:B------:R-:W-:Y:S05]  /*2820*/  @P5 BRA `(.L_x_130) ;  /* 0x0000000000f85947 */ /* 0x000fea0003800000 */
[----:B------:R-:W0:Y:S01]  /*2830*/  S2R R34, SR_CTAID.X ;  /* 0x0000000000227919 */ /* 0x000e220000002500 */
[----:B------:R-:W-:Y:S01]  /*2840*/  MOV R64, 0x400 ;  /* 0x0000040000407802 */ /* 0x000fe20000000f00 */
[----:B------:R-:W1:Y:S01]  /*2850*/  S2R R66, SR_TID.X ;  /* 0x0000000000427919 */ /* 0x000e620000002100 */
[----:B------:R-:W2:Y:S01]  /*2860*/  S2R R69, SR_CgaCtaId ;  /* 0x0000000000457919 */ /* 0x000ea20000008800 */
[----:B0-----:R-:W-:-:S04]  /*2870*/  IMAD R34, R34, 0x40, R59 ;  /* 0x0000004022227824 */ /* 0x001fc800078e023b */
[C---:B------:R-:W-:Y:S01]  /*2880*/  VIADD R72, R34.reuse, 0x6 ;  /* 0x0000000622487836 */ /* 0x040fe20000000000 */
[----:B------:R-:W-:Y:S02]  /*2890*/  ISETP.GE.U32.AND P5, PT, R34, UR10, PT ;  /* 0x0000000a22007c0c */ /* 0x000fe4000bfa6070 */
[----:B--2---:R-:W-:Y:S02]  /*28a0*/  LEA R70, R69, R64, 0x18 ;  /* 0x0000004045467211 */ /* 0x004fe400078ec0ff */
[----:B-1----:R-:W-:-:S03]  /*28b0*/  ISETP.GT.U32.OR P5, PT, R66, 0x7, P5 ;  /* 0x000000074200780c */ /* 0x002fc60002fa4470 */
[----:B------:R-:W-:-:S05]  /*28c0*/  IMAD R70, R35, 0x4, R70 ;  /* 0x0000000423467824 */ /* 0x000fca00078e0246 */
[----:B------:R-:W-:-:S05]  /*28d0*/  LEA R62, R62, R70, 0x8 ;  /* 0x000000463e3e7211 */ /* 0x000fca00078e40ff */
[----:B------:R-:W-:Y:S01]  /*28e0*/  @!P5 VIADD R70, R64, 0x800 ;  /* 0x000008004046d836 */ /* 0x000fe20000000000 */
[----:B------:R-:W-:Y:S04]  /*28f0*/  LDS R62, [R62+0xe0] ;  /* 0x0000e0003e3e7984 */ /* 0x000fe80000000800 */
[----:B------:R-:W-:-:S05]  /*2900*/  @!P5 LEA R70, R69, R70, 0x18 ;  /* 0x000000464546d211 */ /* 0x000fca00078ec0ff */
[----:B------:R-:W-:-:S05]  /*2910*/  @!P5 IMAD R70, R35, 0x100, R70 ;  /* 0x000001002346d824 */ /* 0x000fca00078e0246 */
[----:B------:R-:W-:-:S06]  /*2920*/  @!P5 LEA R70, R66, R70, 0x5 ;  /* 0x000000464246d211 */ /* 0x000fcc00078e28ff */
[----:B------:R-:W0:Y:S02]  /*2930*/  @!P5 LDS R70, [R70] ;  /* 0x000000004646d984 */ /* 0x000e240000000800 */
[----:B0-----:R-:W-:Y:S01]  /*2940*/  @!P5 FFMA R8, R70, R62, R8 ;  /* 0x0000003e4608d223 */ /* 0x001fe20000000008 */
[----:B------:R-:W-:Y:S01]  /*2950*/  ISETP.GE.U32.AND P5, PT, R72, UR10, PT ;  /* 0x0000000a48007c0c */ /* 0x000fe2000bfa6070 */
[----:B------:R-:W-:-:S03]  /*2960*/  @P6 VIADD R70, R64, 0x800 ;  /* 0x0000080040466836 */ /* 0x000fc60000000000 */
[----:B------:R-:W-:Y:S02]  /*2970*/  ISETP.GT.U32.OR P5, PT, R66, 0x7, P5 ;  /* 0x000000074200780c */ /* 0x000fe40002fa4470 */
[----:B------:R-:W-:-:S04]  /*2980*/  @P6 LEA R70, R69, R70, 0x18 ;  /* 0x0000004645466211 */ /* 0x000fc800078ec0ff */
[----:B------:R-:W-:-:S05]  /*2990*/  @P6 LEA R70, R35, R70, 0x8 ;  /* 0x0000004623466211 */ /* 0x000fca00078e40ff */
[----:B------:R-:W-:Y:S02]  /*29a0*/  @P6 IMAD R70, R66, 0x20, R70 ;  /* 0x0000002042466824 */ /* 0x000fe400078e0246 */
[----:B------:R-:W-:-:S04]  /*29b0*/  @!P5 VIADD R72, R64, 0x800 ;  /* 0x000008004048d836 */ /* 0x000fc80000000000 */
[----:B------:R-:W0:Y:S01]  /*29c0*/  @P6 LDS R70, [R70+0x4] ;  /* 0x0000040046466984 */ /* 0x000e220000000800 */
[----:B------:R-:W-:-:S04]  /*29d0*/  @!P5 LEA R72, R69, R72, 0x18 ;  /* 0x000000484548d211 */ /* 0x000fc800078ec0ff */
[----:B------:R-:W-:-:S05]  /*29e0*/  @!P5 LEA R72, R35, R72, 0x8 ;  /* 0x000000482348d211 */ /* 0x000fca00078e40ff */
[----:B------:R-:W-:Y:S02]  /*29f0*/  @!P5 IMAD R74, R66, 0x20, R72 ;  /* 0x00000020424ad824 */ /* 0x000fe400078e0248 */
[----:B------:R-:W-:-:S04]  /*2a00*/  @P3 VIADD R72, R64, 0x800 ;  /* 0x0000080040483836 */ /* 0x000fc80000000000 */
[----:B------:R-:W1:Y:S01]  /*2a10*/  @!P5 LDS R74, [R74+0x18] ;  /* 0x000018004a4ad984 */ /* 0x000e620000000800 */
[----:B------:R-:W-:-:S04]  /*2a20*/  @P3 LEA R72, R69, R72, 0x18 ;  /* 0x0000004845483211 */ /* 0x000fc800078ec0ff */
[----:B------:R-:W-:-:S05]  /*2a30*/  @P3 LEA R72, R35, R72, 0x8 ;  /* 0x0000004823483211 */ /* 0x000fca00078e40ff */
[----:B------:R-:W-:-:S06]  /*2a40*/  @P3 IMAD R72, R66, 0x20, R72 ;  /* 0x0000002042483824 */ /* 0x000fcc00078e0248 */
[----:B------:R-:W2:Y:S01]  /*2a50*/  @P3 LDS R72, [R72+0x8] ;  /* 0x0000080048483984 */ /* 0x000ea20000000800 */
[----:B0-----:R-:W-:Y:S01]  /*2a60*/  @P6 FFMA R7, R62, R70, R7 ;  /* 0x000000463e076223 */ /* 0x001fe20000000007 */
[----:B------:R-:W-:-:S05]  /*2a70*/  @P2 VIADD R70, R64, 0x800 ;  /* 0x0000080040462836 */ /* 0x000fca0000000000 */
[----:B------:R-:W-:-:S04]  /*2a80*/  @P2 LEA R70, R69, R70, 0x18 ;  /* 0x0000004645462211 */ /* 0x000fc800078ec0ff */
[----:B------:R-:W-:-:S05]  /*2a90*/  @P2 LEA R70, R35, R70, 0x8 ;  /* 0x0000004623462211 */ /* 0x000fca00078e40ff */
[----:B------:R-:W-:Y:S02]  /*2aa0*/  @P2 IMAD R70, R66, 0x20, R70 ;  /* 0x0000002042462824 */ /* 0x000fe400078e0246 */
[----:B-1----:R-:W-:Y:S01]  /*2ab0*/  @!P5 FFMA R2, R62, R74, R2 ;  /* 0x0000004a3e02d223 */ /* 0x002fe20000000002 */
[----:B------:R-:W-:-:S03]  /*2ac0*/  @P0 VIADD R74, R64, 0x800 ;  /* 0x00000800404a0836 */ /* 0x000fc60000000000 */
[----:B------:R-:W0:Y:S02]  /*2ad0*/  @P2 LDS R70, [R70+0x10] ;  /* 0x0000100046462984 */ /* 0x000e240000000800 */
[----:B------:R-:W-:-:S04]  /*2ae0*/  @P0 LEA R74, R69, R74, 0x18 ;  /* 0x0000004a454a0211 */ /* 0x000fc800078ec0ff */
[----:B------:R-:W-:-:S05]  /*2af0*/  @P0 LEA R74, R35, R74, 0x8 ;  /* 0x0000004a234a0211 */ /* 0x000fca00078e40ff */
[----:B------:R-:W-:Y:S02]  /*2b00*/  @P0 IMAD R74, R66, 0x20, R74 ;  /* 0x00000020424a0824 */ /* 0x000fe400078e024a */
[----:B--2---:R-:W-:Y:S01]  /*2b10*/  @P3 FFMA R6, R62, R72, R6 ;  /* 0x000000483e063223 */ /* 0x004fe20000000006 */
[C---:B------:R-:W-:Y:S02]  /*2b20*/  @P1 VIADD R72, R64.reuse, 0x800 ;  /* 0x0000080040481836 */ /* 0x040fe40000000000 */
[----:B------:R-:W-:Y:S01]  /*2b30*/  @P4 VIADD R64, R64, 0x800 ;  /* 0x0000080040404836 */ /* 0x000fe20000000000 */
[----:B------:R-:W1:Y:S02]  /*2b40*/  @P0 LDS R74, [R74+0xc] ;  /* 0x00000c004a4a0984 */ /* 0x000e640000000800 */
[C---:B------:R-:W-:Y:S02]  /*2b50*/  @P1 LEA R72, R69.reuse, R72, 0x18 ;  /* 0x0000004845481211 */ /* 0x040fe400078ec0ff */
[----:B------:R-:W-:-:S02]  /*2b60*/  @P4 LEA R64, R69, R64, 0x18 ;  /* 0x0000004045404211 */ /* 0x000fc400078ec0ff */
[C---:B------:R-:W-:Y:S02]  /*2b70*/  @P1 LEA R72, R35.reuse, R72, 0x8 ;  /* 0x0000004823481211 */ /* 0x040fe400078e40ff */
[----:B------:R-:W-:-:S03]  /*2b80*/  @P4 LEA R69, R35, R64, 0x8 ;  /* 0x0000004023454211 */ /* 0x000fc600078e40ff */
[C---:B------:R-:W-:Y:S02]  /*2b90*/  @P1 IMAD R72, R66.reuse, 0x20, R72 ;  /* 0x0000002042481824 */ /* 0x040fe400078e0248 */
[----:B------:R-:W-:-:S04]  /*2ba0*/  @P4 IMAD R69, R66, 0x20, R69 ;  /* 0x0000002042454824 */ /* 0x000fc800078e0245 */
[----:B------:R-:W2:Y:S04]  /*2bb0*/  @P1 LDS R72, [R72+0x14] ;  /* 0x0000140048481984 */ /* 0x000ea80000000800 */
[----:B------:R-:W3:Y:S01]  /*2bc0*/  @P4 LDS R69, [R69+0x1c] ;  /* 0x00001c0045454984 */ /* 0x000ee20000000800 */
[----:B0-----:R-:W-:Y:S01]  /*2bd0*/  @P2 FFMA R4, R70, R62, R4 ;  /* 0x0000003e46042223 */ /* 0x001fe20000000004 */
[C---:B-1----:R-:W-:Y:S01]  /*2be0*/  @P0 FFMA R5, R62.reuse, R74, R5 ;  /* 0x0000004a3e050223 */ /* 0x042fe20000000005 */
[C---:B--2---:R-:W-:Y:S01]  /*2bf0*/  @P1 FFMA R3, R62.reuse, R72, R3 ;  /* 0x000000483e031223 */ /* 0x044fe20000000003 */
[----:B---3--:R-:W-:-:S07]  /*2c00*/  @P4 FFMA R0, R62, R69, R0 ;  /* 0x000000453e004223 */ /* 0x008fce0000000000 */
.L_x_130:
[----:B------:R-:W-:Y:S05]  /*2c10*/  BSYNC.RECONVERGENT B0 ;  /* 0x0000000000007941 */ /* 0x000fea0003800200 */
.L_x_129:
[C---:B------:R-:W-:Y:S01]  /*2c20*/  VIADD R62, R35.reuse, 0x1 ;  /* 0x00000001233e7836 */ /* 0x040fe20000000000 */
[----:B------:R-:W-:-:S03]  /*2c30*/  ISETP.LT.U32.AND P5, PT, R35, 0x7, PT ;  /* 0x000000072300780c */ /* 0x000fc60003fa1070 */
[----:B------:R-:W-:Y:S01]  /*2c40*/  IMAD.MOV.U32 R35, RZ, RZ, R62 ;  /* 0x000000ffff237224 */ /* 0x000fe200078e003e */
[----:B------:R-:W-:-:S04]  /*2c50*/  IADD3 R64, PT, PT, R62, UR4, RZ ;  /* 0x000000043e407c10 */ /* 0x000fc8000fffe0ff */
[----:B------:R-:W-:-:S13]  /*2c60*/  ISETP.GE.U32.AND P6, PT, R64, UR5, PT ;  /* 0x0000000540007c0c */ /* 0x000fda000bfc6070 */
[----:B------:R-:W-:Y:S05]  /*2c70*/  @!P6 BRA P5, `(.L_x_131) ;  /* 0xffffffdc0058e947 */ /* 0x000fea000283ffff */
.L_x_114:
[----:B------:R-:W-:Y:S01]  /*2c80*/  BAR.SYNC.DEFER_BLOCKING 0x0 ;  /* 0x0000000000007b1d */ /* 0x000fe20000010000 */
[----:B------:R-:W-:-:S04]  /*2c90*/  UIADD3 UR4, UPT, UPT, UR4, 0x8, URZ ;  /* 0x0000000804047890 */ /* 0x000fc8000fffe0ff */
[----:B------:R-:W-:-:S09]  /*2ca0*/  UISETP.GE.AND UP0, UPT, UR4, UR5, UPT ;  /* 0x000000050400728c */ /* 0x000fd2000bf06270 */
[----:B------:R-:W-:Y:S05]  /*2cb0*/  BRA.U !UP0, `(.L_x_132) ;  /* 0xffffffd508b47547 */ /* 0x000fea000b83ffff */
.L_x_103:
[----:B0-----:R-:W0:Y:S01]  /*2cc0*/  S2R R34, SR_CTAID.Y ;  /* 0x0000000000227919 */ /* 0x001e220000002600 */
[----:B------:R-:W1:Y:S01]  /*2cd0*/  LDCU UR4, c[0x0][0x398] ;  /* 0x00007300ff0477ac */ /* 0x000e620008000800 */
[----:B------:R-:W-:Y:S01]  /*2ce0*/  BSSY.RECONVERGENT B0, `(.L_x_133) ;  /* 0x0000028000007945 */ /* 0x000fe20003800200 */
[----:B------:R-:W0:Y:S01]  /*2cf0*/  S2R R35, SR_TID.Y ;  /* 0x0000000000237919 */ /* 0x000e220000002200 */
[----:B------:R-:W2:Y:S01]  /*2d00*/  S2R R61, SR_CTAID.X ;  /* 0x00000000003d7919 */ /* 0x000ea20000002500 */
[----:B------:R-:W2:Y:S01]  /*2d10*/  S2R R60, SR_TID.X ;  /* 0x00000000003c7919 */ /* 0x000ea20000002100 */
[----:B0-----:R-:W-:-:S05]  /*2d20*/  IMAD R34, R34, 0x8, R35 ;  /* 0x0000000822227824 */ /* 0x001fca00078e0223 */
[----:B------:R-:W-:Y:S01]  /*2d30*/  SHF.L.U32 R59, R34, 0x3, RZ ;  /* 0x00000003223b7819 */ /* 0x000fe200000006ff */
[----:B--2---:R-:W-:-:S03]  /*2d40*/  IMAD R61, R61, 0x8, R60 ;  /* 0x000000083d3d7824 */ /* 0x004fc600078e023c */
[C---:B-1----:R-:W-:Y:S01]  /*2d50*/  ISETP.GE.U32.AND P1, PT, R59.reuse, UR4, PT ;  /* 0x000000043b007c0c */ /* 0x042fe2000bf26070 */
[C---:B------:R-:W-:Y:S01]  /*2d60*/  VIADD R69, R59.reuse, 0x1 ;  /* 0x000000013b457836 */ /* 0x040fe20000000000 */
[----:B------:R-:W-:Y:S01]  /*2d70*/  IADD3 R60, PT, PT, R59, 0x2, RZ ;  /* 0x000000023b3c7810 */ /* 0x000fe20007ffe0ff */
[----:B------:R-:W-:-:S03]  /*2d80*/  IMAD.SHL.U32 R61, R61, 0x8, RZ ;  /* 0x000000083d3d7824 */ /* 0x000fc600078e00ff */
[----:B------:R-:W-:-:S07]  /*2d90*/  ISETP.GE.U32.AND P0, PT, R69, UR4, PT ;  /* 0x0000000445007c0c */ /* 0x000fce000bf06070 */
[----:B------:R-:W-:Y:S06]  /*2da0*/  @P1 BRA `(.L_x_134) ;  /* 0x00000000006c1947 */ /* 0x000fec0003800000 */
[----:B------:R-:W0:Y:S01]  /*2db0*/  LDCU UR5, c[0x0][0x39c] ;  /* 0x00007380ff0577ac */ /* 0x000e220008000800 */
[----:B------:R-:W1:Y:S01]  /*2dc0*/  LDC.64 R34, c[0x0][0x390] ;  /* 0x0000e400ff227b82 */ /* 0x000e620000000a00 */
[C---:B------:R-:W-:Y:S02]  /*2dd0*/  VIADD R62, R61.reuse, 0x1 ;  /* 0x000000013d3e7836 */ /* 0x040fe40000000000 */
[C---:B------:R-:W-:Y:S01]  /*2de0*/  VIADD R64, R61.reuse, 0x3 ;  /* 0x000000033d407836 */ /* 0x040fe20000000000 */
[----:B0-----:R-:W-:Y:S02]  /*2df0*/  ISETP.GE.U32.AND P1, PT, R61, UR5, PT ;  /* 0x000000053d007c0c */ /* 0x001fe4000bf26070 */
[----:B------:R-:W-:Y:S01]  /*2e00*/  ISETP.GE.U32.AND P2, PT, R62, UR5, PT ;  /* 0x000000053e007c0c */ /* 0x000fe2000bf46070 */
[----:B------:R-:W-:-:S04]  /*2e10*/  IMAD R62, R59, UR5, R61 ;  /* 0x000000053b3e7c24 */ /* 0x000fc8000f8e023d */
[----:B-1----:R-:W-:Y:S01]  /*2e20*/  IMAD.WIDE.U32 R34, R62, 0x4, R34 ;  /* 0x000000043e227825 */ /* 0x002fe200078e0022 */
[----:B------:R-:W-:-:S05]  /*2e30*/  IADD3 R62, PT, PT, R61, 0x2, RZ ;  /* 0x000000023d3e7810 */ /* 0x000fca0007ffe0ff */
[----:B------:R0:W-:Y:S01]  /*2e40*/  @!P1 STG.E desc[UR8][R34.64], R42 ;  /* 0x0000002a22009986 */ /* 0x0001e2000c101908 */
[----:B------:R-:W-:Y:S01]  /*2e50*/  ISETP.GE.U32.AND P1, PT, R62, UR5, PT ;  /* 0x000000053e007c0c */ /* 0x000fe2000bf26070 */
[C---:B------:R-:W-:Y:S02]  /*2e60*/  VIADD R62, R61.reuse, 0x4 ;  /* 0x000000043d3e7836 */ /* 0x040fe40000000000 */
[----:B------:R1:W-:Y:S01]  /*2e70*/  @!P2 STG.E desc[UR8][R34.64+0x4], R40 ;  /* 0x000004282200a986 */ /* 0x0003e2000c101908 */
[----:B------:R-:W-:Y:S02]  /*2e80*/  ISETP.GE.U32.AND P2, PT, R64, UR5, PT ;  /* 0x0000000540007c0c */ /* 0x000fe4000bf46070 */
[----:B------:R-:W-:Y:S01]  /*2e90*/  ISETP.GE.U32.AND P3, PT, R62, UR5, PT ;  /* 0x000000053e007c0c */ /* 0x000fe2000bf66070 */
[C---:B------:R-:W-:Y:S01]  /*2ea0*/  VIADD R62, R61.reuse, 0x6 ;  /* 0x000000063d3e7836 */ /* 0x040fe20000000000 */
[C---:B------:R-:W-:Y:S01]  /*2eb0*/  IADD3 R64, PT, PT, R61.reuse, 0x5, RZ ;  /* 0x000000053d407810 */ /* 0x040fe20007ffe0ff */
[----:B0-----:R-:W-:-:S03]  /*2ec0*/  VIADD R42, R61, 0x7 ;  /* 0x000000073d2a7836 */ /* 0x001fc60000000000 */
[----:B------:R-:W-:Y:S01]  /*2ed0*/  ISETP.GE.U32.AND P4, PT, R64, UR5, PT ;  /* 0x0000000540007c0c */ /* 0x000fe2000bf86070 */
[----:B------:R1:W-:Y:S01]  /*2ee0*/  @!P1 STG.E desc[UR8][R34.64+0x8], R36 ;  /* 0x0000082422009986 */ /* 0x0003e2000c101908 */
[----:B------:R-:W-:Y:S02]  /*2ef0*/  ISETP.GE.U32.AND P5, PT, R62, UR5, PT ;  /* 0x000000053e007c0c */ /* 0x000fe4000bfa6070 */
[----:B------:R-:W-:Y:S01]  /*2f00*/  ISETP.GE.U32.AND P6, PT, R42, UR5, PT ;  /* 0x000000052a007c0c */ /* 0x000fe2000bfc6070 */
[----:B------:R1:W-:Y:S04]  /*2f10*/  @!P2 STG.E desc[UR8][R34.64+0xc], R77 ;  /* 0x00000c4d2200a986 */ /* 0x0003e8000c101908 */
[----:B------:R1:W-:Y:S04]  /*2f20*/  @!P3 STG.E desc[UR8][R34.64+0x10], R43 ;  /* 0x0000102b2200b986 */ /* 0x0003e8000c101908 */
[----:B------:R1:W-:Y:S04]  /*2f30*/  @!P4 STG.E desc[UR8][R34.64+0x14], R41 ;  /* 0x000014292200c986 */ /* 0x0003e8000c101908 */
[----:B------:R1:W-:Y:S04]  /*2f40*/  @!P5 STG.E desc[UR8][R34.64+0x18], R39 ;  /* 0x000018272200d986 */ /* 0x0003e8000c101908 */
[----:B------:R1:W-:Y:S02]  /*2f50*/  @!P6 STG.E desc[UR8][R34.64+0x1c], R37 ;  /* 0x00001c252200e986 */ /* 0x0003e4000c101908 */
.L_x_134:
[----:B------:R-:W-:Y:S05]  /*2f60*/  BSYNC.RECONVERGENT B0 ;  /* 0x0000000000007941 */ /* 0x000fea0003800200 */
.L_x_133:
[----:B------:R-:W-:Y:S01]  /*2f70*/  BSSY.RECONVERGENT B0, `(.L_x_135) ;  /* 0x0000033000007945 */ /* 0x000fe20003800200 */
[----:B------:R-:W-:-:S03]  /*2f80*/  IADD3 R62, PT, PT, R59, 0x3, RZ ;  /* 0x000000033b3e7810 */ /* 0x000fc60007ffe0ff */
[----:B------:R-:W-:Y:S05]  /*2f90*/  @P0 BRA `(.L_x_136) ;  /* 0x0000000000c00947 */ /* 0x000fea0003800000 */
[----:B------:R-:W0:Y:S01]  /*2fa0*/  LDCU UR5, c[0x0][0x39c] ;  /* 0x00007380ff0577ac */ /* 0x000e220008000800 */
[C---:B------:R-:W-:Y:S01]  /*2fb0*/  VIADD R76, R61.reuse, 0x1 ;  /* 0x000000013d4c7836 */ /* 0x040fe20000000000 */
[C---:B------:R-:W-:Y:S01]  /*2fc0*/  IADD3 R66, PT, PT, R61.reuse, 0x3, RZ ;  /* 0x000000033d427810 */ /* 0x040fe20007ffe0ff */
[C---:B------:R-:W-:Y:S01]  /*2fd0*/  VIADD R42, R61.reuse, 0x2 ;  /* 0x000000023d2a7836 */ /* 0x040fe20000000000 */
[C---:B------:R-:W-:Y:S01]  /*2fe0*/  IADD3 R72, PT, PT, R61.reuse, 0x6, RZ ;  /* 0x000000063d487810 */ /* 0x040fe20007ffe0ff */
[C---:B------:R-:W-:Y:S02]  /*2ff0*/  VIADD R70, R61.reuse, 0x4 ;  /* 0x000000043d467836 */ /* 0x040fe40000000000 */
[C---:B------:R-:W-:Y:S02]  /*3000*/  VIADD R64, R61.reuse, 0x5 ;  /* 0x000000053d407836 */ /* 0x040fe40000000000 */
[C---:B------:R-:W-:Y:S01]  /*3010*/  VIADD R74, R61.reuse, 0x7 ;  /* 0x000000073d4a7836 */ /* 0x040fe20000000000 */
[----:B0-----:R-:W-:-:S02]  /*3020*/  ISETP.GE.U32.AND P2, PT, R61, UR5, PT ;  /* 0x000000053d007c0c */ /* 0x001fc4000bf46070 */
[----:B------:R-:W-:Y:S02]  /*3030*/  ISETP.GE.U32.AND P1, PT, R76, UR5, PT ;  /* 0x000000054c007c0c */ /* 0x000fe4000bf26070 */
[----:B------:R-:W-:Y:S02]  /*3040*/  ISETP.GE.U32.AND P0, PT, R42, UR5, PT ;  /* 0x000000052a007c0c */ /* 0x000fe4000bf06070 */
[----:B------:R-:W-:Y:S02]  /*3050*/  ISETP.GE.U32.AND P3, PT, R70, UR5, PT ;  /* 0x0000000546007c0c */ /* 0x000fe4000bf66070 */
[----:B------:R-:W-:Y:S02]  /*3060*/  ISETP.GE.U32.AND P4, PT, R64, UR5, PT ;  /* 0x0000000540007c0c */ /* 0x000fe4000bf86070 */
[----:B------:R-:W-:Y:S02]  /*3070*/  ISETP.GE.U32.AND P5, PT, R72, UR5, PT ;  /* 0x0000000548007c0c */ /* 0x000fe4000bfa6070 */
[----:B------:R-:W-:Y:S01]  /*3080*/  ISETP.GE.U32.AND P6, PT, R74, UR5, PT ;  /* 0x000000054a007c0c */ /* 0x000fe2000bfc6070 */
[----:B-1----:R-:W0:Y:S01]  /*3090*/  @!P2 LDC.64 R40, c[0x0][0x390] ;  /* 0x0000e400ff28ab82 */ /* 0x002e220000000a00 */
[----:B------:R-:W-:-:S02]  /*30a0*/  @!P2 IMAD R37, R69, UR5, R61 ;  /* 0x000000054525ac24 */ /* 0x000fc4000f8e023d */
[C---:B------:R-:W-:Y:S02]  /*30b0*/  @!P1 IMAD R77, R69.reuse, UR5, R76 ;  /* 0x00000005454d9c24 */ /* 0x040fe4000f8e024c */
[C---:B------:R-:W-:Y:S02]  /*30c0*/  @!P0 IMAD R39, R69.reuse, UR5, R42 ;  /* 0x0000000545278c24 */ /* 0x040fe4000f8e022a */
[C---:B------:R-:W-:Y:S01]  /*30d0*/  @!P3 IMAD R70, R69.reuse, UR5, R70 ;  /* 0x000000054546bc24 */ /* 0x040fe2000f8e0246 */
[----:B------:R-:W1:Y:S01]  /*30e0*/  @!P1 LDC.64 R34, c[0x0][0x390] ;  /* 0x0000e400ff229b82 */ /* 0x000e620000000a00 */
[C---:B------:R-:W-:Y:S02]  /*30f0*/  @!P4 IMAD R64, R69.reuse, UR5, R64 ;  /* 0x000000054540cc24 */ /* 0x040fe4000f8e0240 */
[----:B------:R-:W-:-:S05]  /*3100*/  @!P5 IMAD R72, R69, UR5, R72 ;  /* 0x000000054548dc24 */ /* 0x000fca000f8e0248 */
[----:B------:R-:W2:Y:S01]  /*3110*/  @!P6 LDC.64 R42, c[0x0][0x390] ;  /* 0x0000e400ff2aeb82 */ /* 0x000ea20000000a00 */
[----:B0-----:R-:W-:-:S07]  /*3120*/  @!P2 IMAD.WIDE.U32 R40, R37, 0x4, R40 ;  /* 0x000000042528a825 */ /* 0x001fce00078e0028 */
[----:B------:R-:W0:Y:S01]  /*3130*/  @!P0 LDC.64 R36, c[0x0][0x390] ;  /* 0x0000e400ff248b82 */ /* 0x000e220000000a00 */
[----:B------:R3:W-:Y:S01]  /*3140*/  @!P2 STG.E desc[UR8][R40.64], R38 ;  /* 0x000000262800a986 */ /* 0x0007e2000c101908 */
[----:B------:R-:W-:Y:S01]  /*3150*/  ISETP.GE.U32.AND P2, PT, R66, UR5, PT ;  /* 0x0000000542007c0c */ /* 0x000fe2000bf46070 */
[----:B-1----:R-:W-:-:S05]  /*3160*/  @!P1 IMAD.WIDE.U32 R76, R77, 0x4, R34 ;  /* 0x000000044d4c9825 */ /* 0x002fca00078e0022 */
[----:B------:R-:W-:Y:S01]  /*3170*/  @!P1 STG.E desc[UR8][R76.64], R75 ;  /* 0x0000004b4c009986 */ /* 0x000fe2000c101908 */
[----:B---3--:R-:W1:Y:S06]  /*3180*/  @!P5 LDC.64 R40, c[0x0][0x390] ;  /* 0x0000e400ff28db82 */ /* 0x008e6c0000000a00 */
[C---:B------:R-:W-:Y:S02]  /*3190*/  @!P2 IMAD R66, R69.reuse, UR5, R66 ;  /* 0x000000054542ac24 */ /* 0x040fe4000f8e0242 */
[----:B------:R-:W-:Y:S01]  /*31a0*/  @!P6 IMAD R69, R69, UR5, R74 ;  /* 0x000000054545ec24 */ /* 0x000fe2000f8e024a */
[----:B------:R-:W3:Y:S01]  /*31b0*/  @!P2 LDC.64 R34, c[0x0][0x390] ;  /* 0x0000e400ff22ab82 */ /* 0x000ee20000000a00 */
[----:B0-----:R-:W-:-:S04]  /*31c0*/  @!P0 IMAD.WIDE.U32 R36, R39, 0x4, R36 ;  /* 0x0000000427248825 */ /* 0x001fc800078e0024 */
[----:B--2---:R-:W-:Y:S01]  /*31d0*/  @!P6 IMAD.WIDE.U32 R42, R69, 0x4, R42 ;  /* 0x00000004452ae825 */ /* 0x004fe200078e002a */
[----:B------:R0:W-:Y:S02]  /*31e0*/  @!P0 STG.E desc[UR8][R36.64], R73 ;  /* 0x0000004924008986 */ /* 0x0001e4000c101908 */
[----:B------:R-:W2:Y:S01]  /*31f0*/  @!P4 LDC.64 R38, c[0x0][0x390] ;  /* 0x0000e400ff26cb82 */ /* 0x000ea20000000a00 */
[----:B-1----:R-:W-:-:S07]  /*3200*/  @!P5 IMAD.WIDE.U32 R40, R72, 0x4, R40 ;  /* 0x000000044828d825 */ /* 0x002fce00078e0028 */
[----:B0-----:R-:W0:Y:S01]  /*3210*/  @!P3 LDC.64 R36, c[0x0][0x390] ;  /* 0x0000e400ff24bb82 */ /* 0x001e220000000a00 */
[----:B---3--:R-:W-:-:S05]  /*3220*/  @!P2 IMAD.WIDE.U32 R34, R66, 0x4, R34 ;  /* 0x000000044222a825 */ /* 0x008fca00078e0022 */
[----:B------:R3:W-:Y:S01]  /*3230*/  @!P2 STG.E desc[UR8][R34.64], R71 ;  /* 0x000000472200a986 */ /* 0x0007e2000c101908 */
[----:B--2---:R-:W-:-:S04]  /*3240*/  @!P4 IMAD.WIDE.U32 R38, R64, 0x4, R38 ;  /* 0x000000044026c825 */ /* 0x004fc800078e0026 */
[----:B0-----:R-:W-:-:S05]  /*3250*/  @!P3 IMAD.WIDE.U32 R36, R70, 0x4, R36 ;  /* 0x000000044624b825 */ /* 0x001fca00078e0024 */
[----:B------:R3:W-:Y:S04]  /*3260*/  @!P3 STG.E desc[UR8][R36.64], R68 ;  /* 0x000000442400b986 */ /* 0x0007e8000c101908 */
[----:B------:R3:W-:Y:S04]  /*3270*/  @!P4 STG.E desc[UR8][R38.64], R67 ;  /* 0x000000432600c986 */ /* 0x0007e8000c101908 */
[----:B------:R3:W-:Y:S04]  /*3280*/  @!P5 STG.E desc[UR8][R40.64], R65 ;  /* 0x000000412800d986 */ /* 0x0007e8000c101908 */
[----:B------:R3:W-:Y:S02]  /*3290*/  @!P6 STG.E desc[UR8][R42.64], R63 ;  /* 0x0000003f2a00e986 */ /* 0x0007e4000c101908 */
.L_x_136:
[----:B------:R-:W-:Y:S05]  /*32a0*/  BSYNC.RECONVERGENT B0 ;  /* 0x0000000000007941 */ /* 0x000fea0003800200 */
.L_x_135:
[----:B------:R-:W-:Y:S01]  /*32b0*/  ISETP.GE.U32.AND P5, PT, R60, UR4, PT ;  /* 0x000000043c007c0c */ /* 0x000fe2000bfa6070 */
[C---:B------:R-:W-:Y:S01]  /*32c0*/  VIADD R66, R59.reuse, 0x4 ;  /* 0x000000043b427836 */ /* 0x040fe20000000000 */
[C---:B------:R-:W-:Y:S01]  /*32d0*/  IADD3 R64, PT, PT, R59.reuse, 0x5, RZ ;  /* 0x000000053b407810 */ /* 0x040fe20007ffe0ff */
[C---:B---3--:R-:W-:Y:S01]  /*32e0*/  VIADD R42, R59.reuse, 0x6 ;  /* 0x000000063b2a7836 */ /* 0x048fe20000000000 */
[----:B------:R-:W-:Y:S01]  /*32f0*/  BSSY.RECONVERGENT B0, `(.L_x_137) ;  /* 0x0000029000007945 */ /* 0x000fe20003800200 */
[----:B------:R-:W-:Y:S01]  /*3300*/  VIADD R68, R59, 0x7 ;  /* 0x000000073b447836 */ /* 0x000fe20000000000 */
[----:B------:R-:W-:Y:S02]  /*3310*/  ISETP.GE.U32.AND P4, PT, R62, UR4, PT ;  /* 0x000000043e007c0c */ /* 0x000fe4000bf86070 */
[----:B------:R-:W-:Y:S02]  /*3320*/  ISETP.GE.U32.AND P3, PT, R66, UR4, PT ;  /* 0x0000000442007c0c */ /* 0x000fe4000bf66070 */
[----:B------:R-:W-:-:S02]  /*3330*/  ISETP.GE.U32.AND P0, PT, R64, UR4, PT ;  /* 0x0000000440007c0c */ /* 0x000fc4000bf06070 */
[----:B------:R-:W-:Y:S02]  /*3340*/  ISETP.GE.U32.AND P1, PT, R42, UR4, PT ;  /* 0x000000042a007c0c */ /* 0x000fe4000bf26070 */
[----:B------:R-:W-:Y:S01]  /*3350*/  ISETP.GE.U32.AND P2, PT, R68, UR4, PT ;  /* 0x0000000444007c0c */ /* 0x000fe2000bf46070 */
[----:B------:R-:W-:-:S12]  /*3360*/  @P5 BRA `(.L_x_138) ;  /* 0x0000000000845947 */ /* 0x000fd80003800000 */
[----:B------:R-:W0:Y:S01]  /*3370*/  LDCU UR5, c[0x0][0x39c] ;  /* 0x00007380ff0577ac */ /* 0x000e220008000800 */
[----:B-1----:R-:W1:Y:S01]  /*3380*/  LDC.64 R34, c[0x0][0x390] ;  /* 0x0000e400ff227b82 */ /* 0x002e620000000a00 */
[C---:B------:R-:W-:Y:S01]  /*3390*/  IADD3 R36, PT, PT, R61.reuse, 0x1, RZ ;  /* 0x000000013d247810 */ /* 0x040fe20007ffe0ff */
[C---:B------:R-:W-:Y:S01]  /*33a0*/  VIADD R39, R61.reuse, 0x2 ;  /* 0x000000023d277836 */ /* 0x040fe20000000000 */
[C---:B------:R-:W-:Y:S01]  /*33b0*/  IADD3 R41, PT, PT, R61.reuse, 0x4, RZ ;  /* 0x000000043d297810 */ /* 0x040fe20007ffe0ff */
[C---:B------:R-:W-:Y:S02]  /*33c0*/  VIADD R38, R61.reuse, 0x3 ;  /* 0x000000033d267836 */ /* 0x040fe40000000000 */
[C---:B------:R-:W-:Y:S01]  /*33d0*/  VIADD R40, R61.reuse, 0x5 ;  /* 0x000000053d287836 */ /* 0x040fe20000000000 */
[----:B0-----:R-:W-:Y:S01]  /*33e0*/  ISETP.GE.U32.AND P5, PT, R61, UR5, PT ;  /* 0x000000053d007c0c */ /* 0x001fe2000bfa6070 */
[----:B------:R-:W-:Y:S01]  /*33f0*/  IMAD R37, R60, UR5, R61 ;  /* 0x000000053c257c24 */ /* 0x000fe2000f8e023d */
[----:B------:R-:W-:-:S03]  /*3400*/  ISETP.GE.U32.AND P6, PT, R36, UR5, PT ;  /* 0x0000000524007c0c */ /* 0x000fc6000bfc6070 */
[----:B-1----:R-:W-:-:S08]  /*3410*/  IMAD.WIDE.U32 R36, R37, 0x4, R34 ;  /* 0x0000000425247825 */ /* 0x002fd000078e0022 */
[----:B------:R-:W-:Y:S01]  /*3420*/  @!P5 STG.E desc[UR8][R36.64], R58 ;  /* 0x0000003a2400d986 */ /* 0x000fe2000c101908 */
[----:B------:R-:W-:Y:S01]  /*3430*/  ISETP.GE.U32.AND P5, PT, R39, UR5, PT ;  /* 0x0000000527007c0c */ /* 0x000fe2000bfa6070 */
[----:B------:R-:W-:Y:S02]  /*3440*/  IMAD R39, R60, UR5, R39 ;  /* 0x000000053c277c24 */ /* 0x000fe4000f8e0227 */
[----:B------:R0:W-:Y:S01]  /*3450*/  @!P6 STG.E desc[UR8][R36.64+0x4], R57 ;  /* 0x000004392400e986 */ /* 0x0001e2000c101908 */
[----:B------:R-:W-:Y:S01]  /*3460*/  ISETP.GE.U32.AND P6, PT, R38, UR5, PT ;  /* 0x0000000526007c0c */ /* 0x000fe2000bfc6070 */
[----:B------:R-:W-:-:S08]  /*3470*/  IMAD.WIDE.U32 R38, R39, 0x4, R34 ;  /* 0x0000000427267825 */ /* 0x000fd000078e0022 */
[----:B------:R-:W-:Y:S01]  /*3480*/  @!P5 STG.E desc[UR8][R38.64], R56 ;  /* 0x000000382600d986 */ /* 0x000fe2000c101908 */
[----:B------:R-:W-:Y:S01]  /*3490*/  ISETP.GE.U32.AND P5, PT, R41, UR5, PT ;  /* 0x0000000529007c0c */ /* 0x000fe2000bfa6070 */
[----:B0-----:R-:W-:Y:S02]  /*34a0*/  IMAD R37, R60, UR5, R41 ;  /* 0x000000053c257c24 */ /* 0x001fe4000f8e0229 */
[----:B------:R0:W-:Y:S01]  /*34b0*/  @!P6 STG.E desc[UR8][R38.64+0x4], R55 ;  /* 0x000004372600e986 */ /* 0x0001e2000c101908 */
[----:B------:R-:W-:Y:S01]  /*34c0*/  ISETP.GE.U32.AND P6, PT, R40, UR5, PT ;  /* 0x0000000528007c0c */ /* 0x000fe2000bfc6070 */
[----:B------:R-:W-:Y:S01]  /*34d0*/  IMAD.WIDE.U32 R36, R37, 0x4, R34 ;  /* 0x0000000425247825 */ /* 0x000fe200078e0022 */
[----:B------:R-:W-:-:S03]  /*34e0*/  IADD3 R40, PT, PT, R61, 0x7, RZ ;  /* 0x000000073d287810 */ /* 0x000fc60007ffe0ff */
[----:B------:R-:W-:-:S04]  /*34f0*/  VIADD R41, R61, 0x6 ;  /* 0x000000063d297836 */ /* 0x000fc80000000000 */
[----:B------:R2:W-:Y:S01]  /*3500*/  @!P5 STG.E desc[UR8][R36.64], R54 ;  /* 0x000000362400d986 */ /* 0x0005e2000c101908 */
[----:B------:R-:W-:Y:S01]  /*3510*/  ISETP.GE.U32.AND P5, PT, R41, UR5, PT ;  /* 0x0000000529007c0c */ /* 0x000fe2000bfa6070 */
[----:B0-----:R-:W-:Y:S02]  /*3520*/  IMAD R39, R60, UR5, R41 ;  /* 0x000000053c277c24 */ /* 0x001fe4000f8e0229 */
[----:B------:R2:W-:Y:S01]  /*3530*/  @!P6 STG.E desc[UR8][R36.64+0x4], R53 ;  /* 0x000004352400e986 */ /* 0x0005e2000c101908 */
[----:B------:R-:W-:Y:S01]  /*3540*/  ISETP.GE.U32.AND P6, PT, R40, UR5, PT ;  /* 0x0000000528007c0c */ /* 0x000fe2000bfc6070 */
[----:B------:R-:W-:-:S08]  /*3550*/  IMAD.WIDE.U32 R34, R39, 0x4, R34 ;  /* 0x0000000427227825 */ /* 0x000fd000078e0022 */
[----:B------:R2:W-:Y:S04]  /*3560*/  @!P5 STG.E desc[UR8][R34.64], R52 ;  /* 0x000000342200d986 */ /* 0x0005e8000c101908 */
[----:B------:R2:W-:Y:S02]  /*3570*/  @!P6 STG.E desc[UR8][R34.64+0x4], R51 ;  /* 0x000004332200e986 */ /* 0x0005e4000c101908 */
.L_x_138:
[----:B------:R-:W-:Y:S05]  /*3580*/  BSYNC.RECONVERGENT B0 ;  /* 0x0000000000007941 */ /* 0x000fea0003800200 */
.L_x_137:
[----:B------:R-:W-:Y:S04]  /*3590*/  BSSY.RECONVERGENT B0, `(.L_x_139) ;  /* 0x0000032000007945 */ /* 0x000fe80003800200 */
[----:B------:R-:W-:Y:S05]  /*35a0*/  @P4 BRA `(.L_x_140) ;  /* 0x0000000000c04947 */ /* 0x000fea0003800000 */
[----:B------:R-:W0:Y:S01]  /*35b0*/  LDCU UR5, c[0x0][0x39c] ;  /* 0x00007380ff0577ac */ /* 0x000e220008000800 */
[C---:B-1----:R-:W-:Y:S01]  /*35c0*/  VIADD R41, R61.reuse, 0x1 ;  /* 0x000000013d297836 */ /* 0x042fe20000000000 */
[C---:B--2---:R-:W-:Y:S01]  /*35d0*/  IADD3 R51, PT, PT, R61.reuse, 0x3, RZ ;  /* 0x000000033d337810 */ /* 0x044fe20007ffe0ff */
[C---:B------:R-:W-:Y:S02]  /*35e0*/  VIADD R43, R61.reuse, 0x2 ;  /* 0x000000023d2b7836 */ /* 0x040fe40000000000 */
[C---:B------:R-:W-:Y:S01]  /*35f0*/  VIADD R55, R61.reuse, 0x4 ;  /* 0x000000043d377836 */ /* 0x040fe20000000000 */
[----:B0-----:R-:W-:Y:S02]  /*3600*/  ISETP.GE.U32.AND P6, PT, R61, UR5, PT ;  /* 0x000000053d007c0c */ /* 0x001fe4000bfc6070 */
[----:B------:R-:W-:Y:S02]  /*3610*/  ISETP.GE.U32.AND P4, PT, R41, UR5, PT ;  /* 0x0000000529007c0c */ /* 0x000fe4000bf86070 */
[----:B------:R-:W-:-:S09]  /*3620*/  ISETP.GE.U32.AND P5, PT, R43, UR5, PT ;  /* 0x000000052b007c0c */ /* 0x000fd2000bfa6070 */
[----:B------:R-:W0:Y:S01]  /*3630*/  @!P6 LDC.64 R36, c[0x0][0x390] ;  /* 0x0000e400ff24eb82 */ /* 0x000e220000000a00 */
[C---:B------:R-:W-:Y:S02]  /*3640*/  @!P6 IMAD R39, R62.reuse, UR5, R61 ;  /* 0x000000053e27ec24 */ /* 0x040fe4000f8e023d */
[C---:B------:R-:W-:Y:S02]  /*3650*/  @!P4 IMAD R41, R62.reuse, UR5, R41 ;  /* 0x000000053e29cc24 */ /* 0x040fe4000f8e0229 */
[----:B------:R-:W-:-:S03]  /*3660*/  @!P5 IMAD R43, R62, UR5, R43 ;  /* 0x000000053e2bdc24 */ /* 0x000fc6000f8e022b */
[----:B------:R-:W1:Y:S08]  /*3670*/  @!P4 LDC.64 R34, c[0x0][0x390] ;  /* 0x0000e400ff22cb82 */ /* 0x000e700000000a00 */
[----:B------:R-:W2:Y:S01]  /*3680*/  @!P5 LDC.64 R52, c[0x0][0x390] ;  /* 0x0000e400ff34db82 */ /* 0x000ea20000000a00 */
[----:B0-----:R-:W-:-:S05]  /*3690*/  @!P6 IMAD.WIDE.U32 R36, R39, 0x4, R36 ;  /* 0x000000042724e825 */ /* 0x001fca00078e0024 */
[----:B------:R-:W-:Y:S01]  /*36a0*/  @!P6 STG.E desc[UR8][R36.64], R50 ;  /* 0x000000322400e986 */ /* 0x000fe2000c101908 */
[----:B------:R-:W-:Y:S01]  /*36b0*/  ISETP.GE.U32.AND P6, PT, R51, UR5, PT ;  /* 0x0000000533007c0c */ /* 0x000fe2000bfc6070 */
[----:B-1----:R-:W-:-:S05]  /*36c0*/  @!P4 IMAD.WIDE.U32 R34, R41, 0x4, R34 ;  /* 0x000000042922c825 */ /* 0x002fca00078e0022 */
[----:B------:R0:W-:Y:S01]  /*36d0*/  @!P4 STG.E desc[UR8][R34.64], R49 ;  /* 0x000000312200c986 */ /* 0x0001e2000c101908 */
[----:B------:R-:W-:Y:S01]  /*36e0*/  ISETP.GE.U32.AND P4, PT, R55, UR5, PT ;  /* 0x0000000537007c0c */ /* 0x000fe2000bf86070 */
[----:B--2---:R-:W-:-:S05]  /*36f0*/  @!P5 IMAD.WIDE.U32 R52, R43, 0x4, R52 ;  /* 0x000000042b34d825 */ /* 0x004fca00078e0034 */
[----:B------:R-:W1:Y:S01]  /*3700*/  @!P6 LDC.64 R40, c[0x0][0x390] ;  /* 0x0000e400ff28eb82 */ /* 0x000e620000000a00 */
[----:B------:R-:W-:Y:S01]  /*3710*/  @!P6 IMAD R51, R62, UR5, R51 ;  /* 0x000000053e33ec24 */ /* 0x000fe2000f8e0233 */
[----:B------:R-:W-:Y:S01]  /*3720*/  @!P5 STG.E desc[UR8][R52.64], R48 ;  /* 0x000000303400d986 */ /* 0x000fe2000c101908 */
[----:B0-----:R-:W-:-:S05]  /*3730*/  IADD3 R49, PT, PT, R61, 0x6, RZ ;  /* 0x000000063d317810 */ /* 0x001fca0007ffe0ff */
[----:B------:R-:W0:Y:S01]  /*3740*/  @!P4 LDC.64 R38, c[0x0][0x390] ;  /* 0x0000e400ff26cb82 */ /* 0x000e220000000a00 */
[----:B------:R-:W-:Y:S01]  /*3750*/  @!P4 IMAD R43, R62, UR5, R55 ;  /* 0x000000053e2bcc24 */ /* 0x000fe2000f8e0237 */
[----:B------:R-:W-:Y:S01]  /*3760*/  ISETP.GE.U32.AND P5, PT, R49, UR5, PT ;  /* 0x0000000531007c0c */ /* 0x000fe2000bfa6070 */
[----:B------:R-:W-:-:S12]  /*3770*/  VIADD R55, R61, 0x7 ;  /* 0x000000073d377836 */ /* 0x000fd80000000000 */
[----:B------:R-:W2:Y:S01]  /*3780*/  @!P5 LDC.64 R36, c[0x0][0x390] ;  /* 0x0000e400ff24db82 */ /* 0x000ea20000000a00 */
[----:B-1----:R-:W-:-:S05]  /*3790*/  @!P6 IMAD.WIDE.U32 R40, R51, 0x4, R40 ;  /* 0x000000043328e825 */ /* 0x002fca00078e0028 */
[----:B------:R1:W-:Y:S01]  /*37a0*/  @!P6 STG.E desc[UR8][R40.64], R47 ;  /* 0x0000002f2800e986 */ /* 0x0003e2000c101908 */
[----:B------:R-:W-:Y:S01]  /*37b0*/  ISETP.GE.U32.AND P6, PT, R55, UR5, PT ;  /* 0x0000000537007c0c */ /* 0x000fe2000bfc6070 */
[----:B0-----:R-:W-:-:S04]  /*37c0*/  @!P4 IMAD.WIDE.U32 R38, R43, 0x4, R38 ;  /* 0x000000042b26c825 */ /* 0x001fc800078e0026 */
[----:B------:R-:W-:Y:S01]  /*37d0*/  VIADD R43, R61, 0x5 ;  /* 0x000000053d2b7836 */ /* 0x000fe20000000000 */
[----:B------:R0:W-:Y:S04]  /*37e0*/  @!P4 STG.E desc[UR8][R38.64], R46 ;  /* 0x0000002e2600c986 */ /* 0x0001e8000c101908 */
[----:B------:R-:W-:Y:S01]  /*37f0*/  ISETP.GE.U32.AND P4, PT, R43, UR5, PT ;  /* 0x000000052b007c0c */ /* 0x000fe2000bf86070 */
[C---:B-1----:R-:W-:Y:S02]  /*3800*/  @!P5 IMAD R41, R62.reuse, UR5, R49 ;  /* 0x000000053e29dc24 */ /* 0x042fe4000f8e0231 */
[----:B------:R-:W1:Y:S01]  /*3810*/  @!P6 LDC.64 R34, c[0x0][0x390] ;  /* 0x0000e400ff22eb82 */ /* 0x000e620000000a00 */
[----:B------:R-:W-:Y:S02]  /*3820*/  @!P6 IMAD R47, R62, UR5, R55 ;  /* 0x000000053e2fec24 */ /* 0x000fe4000f8e0237 */
[----:B--2---:R-:W-:-:S07]  /*3830*/  @!P5 IMAD.WIDE.U32 R36, R41, 0x4, R36 ;  /* 0x000000042924d825 */ /* 0x004fce00078e0024 */
[----:B------:R-:W2:Y:S01]  /*3840*/  @!P4 LDC.64 R50, c[0x0][0x390] ;  /* 0x0000e400ff32cb82 */ /* 0x000ea20000000a00 */
[----:B------:R-:W-:Y:S02]  /*3850*/  @!P4 IMAD R43, R62, UR5, R43 ;  /* 0x000000053e2bcc24 */ /* 0x000fe4000f8e022b */
[----:B-1----:R-:W-:-:S04]  /*3860*/  @!P6 IMAD.WIDE.U32 R34, R47, 0x4, R34 ;  /* 0x000000042f22e825 */ /* 0x002fc800078e0022 */
[----:B--2---:R-:W-:-:S05]  /*3870*/  @!P4 IMAD.WIDE.U32 R50, R43, 0x4, R50 ;  /* 0x000000042b32c825 */ /* 0x004fca00078e0032 */
[----:B------:R0:W-:Y:S04]  /*3880*/  @!P4 STG.E desc[UR8][R50.64], R45 ;  /* 0x0000002d3200c986 */ /* 0x0001e8000c101908 */
[----:B------:R0:W-:Y:S04]  /*3890*/  @!P5 STG.E desc[UR8][R36.64], R44 ;  /* 0x0000002c2400d986 */ /* 0x0001e8000c101908 */
[----:B------:R0:W-:Y:S02]  /*38a0*/  @!P6 STG.E desc[UR8][R34.64], R33 ;  /* 0x000000212200e986 */ /* 0x0001e4000c101908 */
.L_x_140:
[----:B------:R-:W-:Y:S05]  /*38b0*/  BSYNC.RECONVERGENT B0 ;  /* 0x0000000000007941 */ /* 0x000fea0003800200 */
.L_x_139:
[----:B------:R-:W-:Y:S04]  /*38c0*/  BSSY.RECONVERGENT B0, `(.L_x_141) ;  /* 0x000001f000007945 */ /* 0x000fe80003800200 */
[----:B------:R-:W-:Y:S05]  /*38d0*/  @P3 BRA `(.L_x_142) ;  /* 0x0000000000743947 */ /* 0x000fea0003800000 */
[----:B------:R-:W3:Y:S01]  /*38e0*/  LDCU UR5, c[0x0][0x39c] ;  /* 0x00007380ff0577ac */ /* 0x000ee20008000800 */
[----:B012---:R-:W0:Y:S01]  /*38f0*/  LDC.64 R34, c[0x0][0x390] ;  /* 0x0000e400ff227b82 */ /* 0x007e220000000a00 */
[C---:B------:R-:W-:Y:S01]  /*3900*/  VIADD R33, R61.reuse, 0x1 ;  /* 0x000000013d217836 */ /* 0x040fe20000000000 */
[C---:B------:R-:W-:Y:S01]  /*3910*/  IADD3 R36, PT, PT, R61.reuse, 0x2, RZ ;  /* 0x000000023d247810 */ /* 0x040fe20007ffe0ff */
[C---:B------:R-:W-:Y:S02]  /*3920*/  VIADD R38, R61.reuse, 0x6 ;  /* 0x000000063d267836 */ /* 0x040fe40000000000 */
[----:B------:R-:W-:Y:S01]  /*3930*/  VIADD R39, R61, 0x7 ;  /* 0x000000073d277836 */ /* 0x000fe20000000000 */
[----:B---3--:R-:W-:Y:S01]  /*3940*/  ISETP.GE.U32.AND P5, PT, R33, UR5, PT ;  /* 0x0000000521007c0c */ /* 0x008fe2000bfa6070 */
[C---:B------:R-:W-:Y:S01]  /*3950*/  VIADD R33, R61.reuse, 0x3 ;  /* 0x000000033d217836 */ /* 0x040fe20000000000 */
[----:B------:R-:W-:Y:S01]  /*3960*/  ISETP.GE.U32.AND P3, PT, R61, UR5, PT ;  /* 0x000000053d007c0c */ /* 0x000fe2000bf66070 */
[----:B------:R-:W-:Y:S01]  /*3970*/  IMAD R37, R66, UR5, R61 ;  /* 0x0000000542257c24 */ /* 0x000fe2000f8e023d */
[----:B------:R-:W-:-:S02]  /*3980*/  ISETP.GE.U32.AND P6, PT, R36, UR5, PT ;  /* 0x0000000524007c0c */ /* 0x000fc4000bfc6070 */
[----:B------:R-:W-:Y:S01]  /*3990*/  ISETP.GE.U32.AND P4, PT, R33, UR5, PT ;  /* 0x0000000521007c0c */ /* 0x000fe2000bf86070 */
[----:B0-----:R-:W-:-:S04]  /*39a0*/  IMAD.WIDE.U32 R36, R37, 0x4, R34 ;  /* 0x0000000425247825 */ /* 0x001fc800078e0022 */
[----:B------:R-:W-:Y:S02]  /*39b0*/  VIADD R33, R61, 0x5 ;  /* 0x000000053d217836 */ /* 0x000fe40000000000 */
[----:B------:R3:W-:Y:S01]  /*39c0*/  @!P5 STG.E desc[UR8][R36.64+0x4], R31 ;  /* 0x0000041f2400d986 */ /* 0x0007e2000c101908 */
[----:B------:R-:W-:-:S03]  /*39d0*/  ISETP.GE.U32.AND P5, PT, R38, UR5, PT ;  /* 0x0000000526007c0c */ /* 0x000fc6000bfa6070 */
[----:B------:R3:W-:Y:S01]  /*39e0*/  @!P3 STG.E desc[UR8][R36.64], R32 ;  /* 0x000000202400b986 */ /* 0x0007e2000c101908 */
[----:B------:R-:W-:Y:S02]  /*39f0*/  ISETP.GE.U32.AND P3, PT, R33, UR5, PT ;  /* 0x0000000521007c0c */ /* 0x000fe4000bf66070 */
[----:B------:R-:W-:Y:S01]  /*3a00*/  IADD3 R33, PT, PT, R61, 0x4, RZ ;  /* 0x000000043d217810 */ /* 0x000fe20007ffe0ff */
[----:B------:R3:W-:Y:S03]  /*3a10*/  @!P6 STG.E desc[UR8][R36.64+0x8], R30 ;  /* 0x0000081e2400e986 */ /* 0x0007e6000c101908 */
[----:B------:R-:W-:Y:S01]  /*3a20*/  ISETP.GE.U32.AND P6, PT, R33, UR5, PT ;  /* 0x0000000521007c0c */ /* 0x000fe2000bfc6070 */
[----:B------:R3:W-:Y:S01]  /*3a30*/  @!P4 STG.E desc[UR8][R36.64+0xc], R29 ;  /* 0x00000c1d2400c986 */ /* 0x0007e2000c101908 */
[----:B------:R-:W-:Y:S01]  /*3a40*/  ISETP.GE.U32.AND P4, PT, R39, UR5, PT ;  /* 0x0000000527007c0c */ /* 0x000fe2000bf86070 */
[----:B------:R-:W-:-:S04]  /*3a50*/  IMAD R33, R66, UR5, R33 ;  /* 0x0000000542217c24 */ /* 0x000fc8000f8e0221 */
[----:B------:R-:W-:-:S05]  /*3a60*/  IMAD.WIDE.U32 R34, R33, 0x4, R34 ;  /* 0x0000000421227825 */ /* 0x000fca00078e0022 */
[----:B------:R3:W-:Y:S04]  /*3a70*/  @!P3 STG.E desc[UR8][R34.64+0x4], R27 ;  /* 0x0000041b2200b986 */ /* 0x0007e8000c101908 */
[----:B------:R3:W-:Y:S04]  /*3a80*/  @!P6 STG.E desc[UR8][R34.64], R28 ;  /* 0x0000001c2200e986 */ /* 0x0007e8000c101908 */
[----:B------:R3:W-:Y:S04]  /*3a90*/  @!P5 STG.E desc[UR8][R34.64+0x8], R26 ;  /* 0x0000081a2200d986 */ /* 0x0007e8000c101908 */
[----:B------:R3:W-:Y:S02]  /*3aa0*/  @!P4 STG.E desc[UR8][R34.64+0xc], R25 ;  /* 0x00000c192200c986 */ /* 0x0007e4000c101908 */
.L_x_142:
[----:B------:R-:W-:Y:S05]  /*3ab0*/  BSYNC.RECONVERGENT B0 ;  /* 0x0000000000007941 */ /* 0x000fea0003800200 */
.L_x_141:
[----:B------:R-:W-:Y:S04]  /*3ac0*/  BSSY.RECONVERGENT B0, `(.L_x_143) ;  /* 0x0000032000007945 */ /* 0x000fe80003800200 */
[----:B------:R-:W-:Y:S05]  /*3ad0*/  @P0 BRA `(.L_x_144) ;  /* 0x0000000000c00947 */ /* 0x000fea0003800000 */
[----:B------:R-:W4:Y:S01]  /*3ae0*/  LDCU UR5, c[0x0][0x39c] ;  /* 0x00007380ff0577ac */ /* 0x000f220008000800 */
[C---:B---3--:R-:W-:Y:S01]  /*3af0*/  IADD3 R31, PT, PT, R61.reuse, 0x1, RZ ;  /* 0x000000013d1f7810 */ /* 0x048fe20007ffe0ff */
[C---:B012---:R-:W-:Y:S01]  /*3b00*/  VIADD R35, R61.reuse, 0x2 ;  /* 0x000000023d237836 */ /* 0x047fe20000000000 */
[C---:B------:R-:W-:Y:S01]  /*3b10*/  IADD3 R39, PT, PT, R61.reuse, 0x5, RZ ;  /* 0x000000053d277810 */ /* 0x040fe20007ffe0ff */
[C---:B------:R-:W-:Y:S01]  /*3b20*/  VIADD R37, R61.reuse, 0x4 ;  /* 0x000000043d257836 */ /* 0x040fe20000000000 */
[C---:B------:R-:W-:Y:S01]  /*3b30*/  IADD3 R43, PT, PT, R61.reuse, 0x7, RZ ;  /* 0x000000073d2b7810 */ /* 0x040fe20007ffe0ff */
[C---:B------:R-:W-:Y:S01]  /*3b40*/  VIADD R41, R61.reuse, 0x6 ;  /* 0x000000063d297836 */ /* 0x040fe20000000000 */
[----:B----4-:R-:W-:Y:S02]  /*3b50*/  ISETP.GE.U32.AND P0, PT, R61, UR5, PT ;  /* 0x000000053d007c0c */ /* 0x010fe4000bf06070 */
[----:B------:R-:W-:Y:S02]  /*3b60*/  ISETP.GE.U32.AND P3, PT, R31, UR5, PT ;  /* 0x000000051f007c0c */ /* 0x000fe4000bf66070 */
[----:B------:R-:W-:-:S02]  /*3b70*/  ISETP.GE.U32.AND P4, PT, R35, UR5, PT ;  /* 0x0000000523007c0c */ /* 0x000fc4000bf86070 */
[----:B------:R-:W-:Y:S02]  /*3b80*/  ISETP.GE.U32.AND P5, PT, R41, UR5, PT ;  /* 0x0000000529007c0c */ /* 0x000fe4000bfa6070 */
[----:B------:R-:W-:-:S05]  /*3b90*/  ISETP.GE.U32.AND P6, PT, R43, UR5, PT ;  /* 0x000000052b007c0c */ /* 0x000fca000bfc6070 */
[----:B------:R-:W0:Y:S01]  /*3ba0*/  @!P0 LDC.64 R26, c[0x0][0x390] ;  /* 0x0000e400ff1a8b82 */ /* 0x000e220000000a00 */
[C---:B------:R-:W-:Y:S02]  /*3bb0*/  @!P0 IMAD R25, R64.reuse, UR5, R61 ;  /* 0x0000000540198c24 */ /* 0x040fe4000f8e023d */
[----:B------:R-:W-:-:S05]  /*3bc0*/  @!P3 IMAD R31, R64, UR5, R31 ;  /* 0x00000005401fbc24 */ /* 0x000fca000f8e021f */
[----:B------:R-:W1:Y:S08]  /*3bd0*/  @!P3 LDC.64 R28, c[0x0][0x390] ;  /* 0x0000e400ff1cbb82 */ /* 0x000e700000000a00 */
[----:B------:R-:W2:Y:S01]  /*3be0*/  @!P4 LDC.64 R32, c[0x0][0x390] ;  /* 0x0000e400ff20cb82 */ /* 0x000ea20000000a00 */
[----:B0-----:R-:W-:-:S04]  /*3bf0*/  @!P0 IMAD.WIDE.U32 R26, R25, 0x4, R26 ;  /* 0x00000004191a8825 */ /* 0x001fc800078e001a */
[----:B------:R-:W-:Y:S01]  /*3c00*/  @!P4 IMAD R25, R64, UR5, R35 ;  /* 0x000000054019cc24 */ /* 0x000fe2000f8e0223 */
[----:B------:R-:W-:Y:S01]  /*3c10*/  IADD3 R35, PT, PT, R61, 0x3, RZ ;  /* 0x000000033d237810 */ /* 0x000fe20007ffe0ff */
[----:B------:R0:W-:Y:S01]  /*3c20*/  @!P0 STG.E desc[UR8][R26.64], R24 ;  /* 0x000000181a008986 */ /* 0x0001e2000c101908 */
[----:B-1----:R-:W-:Y:S02]  /*3c30*/  @!P3 IMAD.WIDE.U32 R28, R31, 0x4, R28 ;  /* 0x000000041f1cb825 */ /* 0x002fe400078e001c */
[----:B------:R-:W-:-:S03]  /*3c40*/  ISETP.GE.U32.AND P0, PT, R35, UR5, PT ;  /* 0x0000000523007c0c */ /* 0x000fc6000bf06070 */
[----:B------:R-:W-:Y:S01]  /*3c50*/  @!P3 STG.E desc[UR8][R28.64], R23 ;  /* 0x000000171c00b986 */ /* 0x000fe2000c101908 */
[----:B------:R-:W-:Y:S01]  /*3c60*/  ISETP.GE.U32.AND P3, PT, R37, UR5, PT ;  /* 0x0000000525007c0c */ /* 0x000fe2000bf66070 */
[----:B--2---:R-:W-:Y:S02]  /*3c70*/  @!P4 IMAD.WIDE.U32 R32, R25, 0x4, R32 ;  /* 0x000000041920c825 */ /* 0x004fe400078e0020 */
[----:B0-----:R-:W0:Y:S03]  /*3c80*/  @!P5 LDC.64 R24, c[0x0][0x390] ;  /* 0x0000e400ff18db82 */ /* 0x001e260000000a00 */
[----:B------:R1:W-:Y:S01]  /*3c90*/  @!P4 STG.E desc[UR8][R32.64], R22 ;  /* 0x000000162000c986 */ /* 0x0003e2000c101908 */
[----:B------:R-:W-:-:S04]  /*3ca0*/  ISETP.GE.U32.AND P4, PT, R39, UR5, PT ;  /* 0x0000000527007c0c */ /* 0x000fc8000bf86070 */
[----:B------:R-:W2:Y:S01]  /*3cb0*/  @!P0 LDC.64 R30, c[0x0][0x390] ;  /* 0x0000e400ff1e8b82 */ /* 0x000ea20000000a00 */
[----:B-1----:R-:W-:-:S07]  /*3cc0*/  @!P0 IMAD R33, R64, UR5, R35 ;  /* 0x0000000540218c24 */ /* 0x002fce000f8e0223 */
[----:B------:R-:W1:Y:S01]  /*3cd0*/  @!P3 LDC.64 R28, c[0x0][0x390] ;  /* 0x0000e400ff1cbb82 */ /* 0x000e620000000a00 */
[C---:B------:R-:W-:Y:S02]  /*3ce0*/  @!P3 IMAD R35, R64.reuse, UR5, R37 ;  /* 0x000000054023bc24 */ /* 0x040fe4000f8e0225 */
[C---:B------:R-:W-:Y:S02]  /*3cf0*/  @!P4 IMAD R37, R64.reuse, UR5, R39 ;  /* 0x000000054025cc24 */ /* 0x040fe4000f8e0227 */
[C---:B------:R-:W-:Y:S02]  /*3d00*/  @!P5 IMAD R39, R64.reuse, UR5, R41 ;  /* 0x000000054027dc24 */ /* 0x040fe4000f8e0229 */
[----:B------:R-:W-:Y:S01]  /*3d10*/  @!P6 IMAD R41, R64, UR5, R43 ;  /* 0x000000054029ec24 */ /* 0x000fe2000f8e022b */
[----:B------:R-:W3:Y:S01]  /*3d20*/  @!P4 LDC.64 R26, c[0x0][0x390] ;  /* 0x0000e400ff1acb82 */ /* 0x000ee20000000a00 */
[----:B0-----:R-:W-:-:S07]  /*3d30*/  @!P5 IMAD.WIDE.U32 R24, R39, 0x4, R24 ;  /* 0x000000042718d825 */ /* 0x001fce00078e0018 */
[----:B------:R-:W0:Y:S01]  /*3d40*/  @!P6 LDC.64 R22, c[0x0][0x390] ;  /* 0x0000e400ff16eb82 */ /* 0x000e220000000a00 */
[----:B--2---:R-:W-:-:S05]  /*3d50*/  @!P0 IMAD.WIDE.U32 R30, R33, 0x4, R30 ;  /* 0x00000004211e8825 */ /* 0x004fca00078e001e */
[----:B------:R4:W-:Y:S01]  /*3d60*/  @!P0 STG.E desc[UR8][R30.64], R21 ;  /* 0x000000151e008986 */ /* 0x0009e2000c101908 */
[----:B-1----:R-:W-:-:S05]  /*3d70*/  @!P3 IMAD.WIDE.U32 R28, R35, 0x4, R28 ;  /* 0x00000004231cb825 */ /* 0x002fca00078e001c */
[----:B------:R4:W-:Y:S01]  /*3d80*/  @!P3 STG.E desc[UR8][R28.64], R20 ;  /* 0x000000141c00b986 */ /* 0x0009e2000c101908 */
[----:B---3--:R-:W-:-:S05]  /*3d90*/  @!P4 IMAD.WIDE.U32 R26, R37, 0x4, R26 ;  /* 0x00000004251ac825 */ /* 0x008fca00078e001a */
[----:B------:R4:W-:Y:S01]  /*3da0*/  @!P4 STG.E desc[UR8][R26.64], R19 ;  /* 0x000000131a00c986 */ /* 0x0009e2000c101908 */
[----:B0-----:R-:W-:-:S03]  /*3db0*/  @!P6 IMAD.WIDE.U32 R22, R41, 0x4, R22 ;  /* 0x000000042916e825 */ /* 0x001fc600078e0016 */
[----:B------:R4:W-:Y:S04]  /*3dc0*/  @!P5 STG.E desc[UR8][R24.64], R18 ;  /* 0x000000121800d986 */ /* 0x0009e8000c101908 */
[----:B------:R4:W-:Y:S02]  /*3dd0*/  @!P6 STG.E desc[UR8][R22.64], R17 ;  /* 0x000000111600e986 */ /* 0x0009e4000c101908 */
.L_x_144:
[----:B------:R-:W-:Y:S05]  /*3de0*/  BSYNC.RECONVERGENT B0 ;  /* 0x0000000000007941 */ /* 0x000fea0003800200 */
.L_x_143:
[----:B------:R-:W-:Y:S04]  /*3df0*/  BSSY.RECONVERGENT B0, `(.L_x_145) ;  /* 0x0000023000007945 */ /* 0x000fe80003800200 */
[----:B------:R-:W-:Y:S05]  /*3e00*/  @P1 BRA `(.L_x_146) ;  /* 0x0000000000841947 */ /* 0x000fea0003800000 */
[----:B------:R-:W5:Y:S01]  /*3e10*/  LDCU UR5, c[0x0][0x39c] ;  /* 0x00007380ff0577ac */ /* 0x000f620008000800 */
[----:B----4-:R-:W4:Y:S01]  /*3e20*/  LDC.64 R20, c[0x0][0x390] ;  /* 0x0000e400ff147b82 */ /* 0x010f220000000a00 */
[C---:B------:R-:W-:Y:S01]  /*3e30*/  VIADD R17, R61.reuse, 0x1 ;  /* 0x000000013d117836 */ /* 0x040fe20000000000 */
[C---:B---3--:R-:W-:Y:S01]  /*3e40*/  IADD3 R25, PT, PT, R61.reuse, 0x6, RZ ;  /* 0x000000063d197810 */ /* 0x048fe20007ffe0ff */
[C---:B------:R-:W-:Y:S02]  /*3e50*/  VIADD R22, R61.reuse, 0x5 ;  /* 0x000000053d167836 */ /* 0x040fe40000000000 */
[C---:B------:R-:W-:Y:S01]  /*3e60*/  VIADD R23, R61.reuse, 0x4 ;  /* 0x000000043d177836 */ /* 0x040fe20000000000 */
[----:B-----5:R-:W-:Y:S01]  /*3e70*/  ISETP.GE.U32.AND P3, PT, R61, UR5, PT ;  /* 0x000000053d007c0c */ /* 0x020fe2000bf66070 */
[----:B------:R-:W-:Y:S01]  /*3e80*/  IMAD R19, R42, UR5, R61 ;  /* 0x000000052a137c24 */ /* 0x000fe2000f8e023d */
[----:B------:R-:W-:Y:S02]  /*3e90*/  ISETP.GE.U32.AND P4, PT, R17, UR5, PT ;  /* 0x0000000511007c0c */ /* 0x000fe4000bf86070 */
[----:B------:R-:W-:-:S02]  /*3ea0*/  IADD3 R17, PT, PT, R61, 0x3, RZ ;  /* 0x000000033d117810 */ /* 0x000fc40007ffe0ff */
[----:B------:R-:W-:Y:S01]  /*3eb0*/  ISETP.GE.U32.AND P0, PT, R22, UR5, PT ;  /* 0x0000000516007c0c */ /* 0x000fe2000bf06070 */
[----:B----4-:R-:W-:Y:S01]  /*3ec0*/  IMAD.WIDE.U32 R18, R19, 0x4, R20 ;  /* 0x0000000413127825 */ /* 0x010fe200078e0014 */
[----:B------:R-:W-:Y:S02]  /*3ed0*/  ISETP.GE.U32.AND P1, PT, R17, UR5, PT ;  /* 0x0000000511007c0c */ /* 0x000fe4000bf26070 */
[C---:B------:R-:W-:Y:S01]  /*3ee0*/  IADD3 R17, PT, PT, R61.reuse, 0x2, RZ ;  /* 0x000000023d117810 */ /* 0x040fe20007ffe0ff */
[----:B------:R-:W-:Y:S01]  /*3ef0*/  VIADD R22, R61, 0x7 ;  /* 0x000000073d167836 */ /* 0x000fe20000000000 */
[----:B------:R-:W-:Y:S01]  /*3f00*/  ISETP.GE.U32.AND P5, PT, R25, UR5, PT ;  /* 0x0000000519007c0c */ /* 0x000fe2000bfa6070 */
[----:B------:R3:W-:Y:S01]  /*3f10*/  @!P3 STG.E desc[UR8][R18.64], R16 ;  /* 0x000000101200b986 */ /* 0x0007e2000c101908 */
[----:B------:R-:W-:Y:S01]  /*3f20*/  ISETP.GE.U32.AND P3, PT, R17, UR5, PT ;  /* 0x0000000511007c0c */ /* 0x000fe2000bf66070 */
[----:B------:R-:W-:Y:S01]  /*3f30*/  IMAD R17, R42, UR5, R17 ;  /* 0x000000052a117c24 */ /* 0x000fe2000f8e0211 */
[----:B------:R-:W-:Y:S01]  /*3f40*/  ISETP.GE.U32.AND P6, PT, R22, UR5, PT ;  /* 0x0000000516007c0c */ /* 0x000fe2000bfc6070 */
[----:B------:R4:W-:Y:S01]  /*3f50*/  @!P4 STG.E desc[UR8][R18.64+0x4], R15 ;  /* 0x0000040f1200c986 */ /* 0x0009e2000c101908 */
[----:B------:R-:W-:Y:S01]  /*3f60*/  ISETP.GE.U32.AND P4, PT, R23, UR5, PT ;  /* 0x0000000517007c0c */ /* 0x000fe2000bf86070 */
[----:B------:R-:W-:-:S02]  /*3f70*/  IMAD R23, R42, UR5, R23 ;  /* 0x000000052a177c24 */ /* 0x000fc4000f8e0217 */
[----:B------:R-:W-:Y:S02]  /*3f80*/  IMAD R25, R42, UR5, R25 ;  /* 0x000000052a197c24 */ /* 0x000fe4000f8e0219 */
[----:B---3--:R-:W-:-:S04]  /*3f90*/  IMAD.WIDE.U32 R16, R17, 0x4, R20 ;  /* 0x0000000411107825 */ /* 0x008fc800078e0014 */
[--C-:B----4-:R-:W-:Y:S01]  /*3fa0*/  IMAD.WIDE.U32 R18, R23, 0x4, R20.reuse ;  /* 0x0000000417127825 */ /* 0x110fe200078e0014 */
[----:B------:R3:W-:Y:S03]  /*3fb0*/  @!P3 STG.E desc[UR8][R16.64], R14 ;  /* 0x0000000e1000b986 */ /* 0x0007e6000c101908 */
[----:B------:R-:W-:Y:S01]  /*3fc0*/  IMAD.WIDE.U32 R20, R25, 0x4, R20 ;  /* 0x0000000419147825 */ /* 0x000fe200078e0014 */
[----:B------:R3:W-:Y:S04]  /*3fd0*/  @!P1 STG.E desc[UR8][R16.64+0x4], R13 ;  /* 0x0000040d10009986 */ /* 0x0007e8000c101908 */
[----:B------:R3:W-:Y:S04]  /*3fe0*/  @!P4 STG.E desc[UR8][R18.64], R12 ;  /* 0x0000000c1200c986 */ /* 0x0007e8000c101908 */
[----:B------:R3:W-:Y:S04]  /*3ff0*/  @!P0 STG.E desc[UR8][R18.64+0x4], R11 ;  /* 0x0000040b12008986 */ /* 0x0007e8000c101908 */
[----:B------:R3:W-:Y:S04]  /*4000*/  @!P5 STG.E desc[UR8][R20.64], R10 ;  /* 0x0000000a1400d986 */ /* 0x0007e8000c101908 */
[----:B------:R3:W-:Y:S02]  /*4010*/  @!P6 STG.E desc[UR8][R20.64+0x4], R9 ;  /* 0x000004091400e986 */ /* 0x0007e4000c101908 */
.L_x_146:
[----:B------:R-:W-:Y:S05]  /*4020*/  BSYNC.RECONVERGENT B0 ;  /* 0x0000000000007941 */ /* 0x000fea0003800200 */
.L_x_145:
[----:B------:R-:W-:Y:S05]  /*4030*/  @P2 EXIT ;  /* 0x000000000000294d */ /* 0x000fea0003800000 */
[----:B------:R-:W5:Y:S01]  /*4040*/  LDCU UR4, c[0x0][0x39c] ;  /* 0x00007380ff0477ac */ /* 0x000f620008000800 */
[C---:B---34-:R-:W-:Y:S01]  /*4050*/  IADD3 R25, PT, PT, R61.reuse, 0x1, RZ ;  /* 0x000000013d197810 */ /* 0x058fe20007ffe0ff */
[C---:B------:R-:W-:Y:S01]  /*4060*/  VIADD R27, R61.reuse, 0x2 ;  /* 0x000000023d1b7836 */ /* 0x040fe20000000000 */
[C---:B------:R-:W-:Y:S01]  /*4070*/  IADD3 R29, PT, PT, R61.reuse, 0x3, RZ ;  /* 0x000000033d1d7810 */ /* 0x040fe20007ffe0ff */
[C---:B------:R-:W-:Y:S01]  /*4080*/  VIADD R31, R61.reuse, 0x4 ;  /* 0x000000043d1f7836 */ /* 0x040fe20000000000 */
[C---:B0-----:R-:W-:Y:S01]  /*4090*/  IADD3 R33, PT, PT, R61.reuse, 0x5, RZ ;  /* 0x000000053d217810 */ /* 0x041fe20007ffe0ff */
[C---:B-12---:R-:W-:Y:S01]  /*40a0*/  VIADD R35, R61.reuse, 0x6 ;  /* 0x000000063d237836 */ /* 0x046fe20000000000 */
[----:B-----5:R-:W-:Y:S02]  /*40b0*/  ISETP.GE.U32.AND P5, PT, R61, UR4, PT ;  /* 0x000000043d007c0c */ /* 0x020fe4000bfa6070 */
[----:B------:R-:W-:Y:S02]  /*40c0*/  ISETP.GE.U32.AND P6, PT, R25, UR4, PT ;  /* 0x0000000419007c0c */ /* 0x000fe4000bfc6070 */
[----:B------:R-:W-:-:S02]  /*40d0*/  ISETP.GE.U32.AND P4, PT, R27, UR4, PT ;  /* 0x000000041b007c0c */ /* 0x000fc4000bf86070 */
[----:B------:R-:W-:Y:S02]  /*40e0*/  ISETP.GE.U32.AND P3, PT, R29, UR4, PT ;  /* 0x000000041d007c0c */ /* 0x000fe4000bf66070 */
[----:B------:R-:W-:Y:S02]  /*40f0*/  ISETP.GE.U32.AND P2, PT, R31, UR4, PT ;  /* 0x000000041f007c0c */ /* 0x000fe4000bf46070 */
[----:B------:R-:W-:Y:S02]  /*4100*/  ISETP.GE.U32.AND P1, PT, R33, UR4, PT ;  /* 0x0000000421007c0c */ /* 0x000fe4000bf26070 */
[----:B------:R-:W-:Y:S01]  /*4110*/  ISETP.GE.U32.AND P0, PT, R35, UR4, PT ;  /* 0x0000000423007c0c */ /* 0x000fe2000bf06070 */
[----:B------:R-:W0:Y:S01]  /*4120*/  @!P5 LDC.64 R10, c[0x0][0x390] ;  /* 0x0000e400ff0adb82 */ /* 0x000e220000000a00 */
[C---:B------:R-:W-:Y:S01]  /*4130*/  @!P5 IMAD R9, R68.reuse, UR4, R61 ;  /* 0x000000044409dc24 */ /* 0x040fe2000f8e023d */
[----:B------:R-:W-:Y:S01]  /*4140*/  IADD3 R61, PT, PT, R61, 0x7, RZ ;  /* 0x000000073d3d7810 */ /* 0x000fe20007ffe0ff */
[----:B------:R-:W-:-:S05]  /*4150*/  @!P6 IMAD R25, R68, UR4, R25 ;  /* 0x000000044419ec24 */ /* 0x000fca000f8e0219 */
        /* <DEDUP_REMOVED lines=12> */
[----:B------:R-:W5:Y:S01]  /*4220*/  @!P1 LDC.64 R20, c[0x0][0x390] ;  /* 0x0000e400ff149b82 */ /* 0x000f620000000a00 */
[----:B--2---:R-:W-:-:S04]  /*4230*/  @!P4 IMAD.WIDE.U32 R14, R9, 0x4, R14 ;  /* 0x00000004090ec825 */ /* 0x004fc800078e000e */
[----:B------:R-:W-:Y:S01]  /*4240*/  @!P2 IMAD R9, R68, UR4, R31 ;  /* 0x000000044409ac24 */ /* 0x000fe2000f8e021f */
[----:B------:R1:W-:Y:S02]  /*4250*/  @!P4 STG.E desc[UR8][R14.64], R6 ;  /* 0x000000060e00c986 */ /* 0x0003e4000c101908 */
[----:B------:R-:W0:Y:S01]  /*4260*/  @!P0 LDC.64 R22, c[0x0][0x390] ;  /* 0x0000e400ff168b82 */ /* 0x000e220000000a00 */
[----:B---3--:R-:W-:-:S04]  /*4270*/  @!P3 IMAD.WIDE.U32 R16, R25, 0x4, R16 ;  /* 0x000000041910b825 */ /* 0x008fc800078e0010 */
[----:B------:R-:W-:Y:S01]  /*4280*/  @!P1 IMAD R25, R68, UR4, R33 ;  /* 0x0000000444199c24 */ /* 0x000fe2000f8e0221 */
[----:B------:R1:W-:Y:S01]  /*4290*/  @!P3 STG.E desc[UR8][R16.64], R5 ;  /* 0x000000051000b986 */ /* 0x0003e2000c101908 */
[----:B----4-:R-:W-:-:S05]  /*42a0*/  @!P2 IMAD.WIDE.U32 R18, R9, 0x4, R18 ;  /* 0x000000040912a825 */ /* 0x010fca00078e0012 */
[----:B------:R1:W-:Y:S01]  /*42b0*/  @!P2 STG.E desc[UR8][R18.64], R4 ;  /* 0x000000041200a986 */ /* 0x0003e2000c101908 */
[----:B-----5:R-:W-:-:S05]  /*42c0*/  @!P1 IMAD.WIDE.U32 R20, R25, 0x4, R20 ;  /* 0x0000000419149825 */ /* 0x020fca00078e0014 */
[----:B------:R1:W-:Y:S01]  /*42d0*/  @!P1 STG.E desc[UR8][R20.64], R3 ;  /* 0x0000000314009986 */ /* 0x0003e2000c101908 */
[----:B0-----:R-:W-:-:S05]  /*42e0*/  @!P0 IMAD.WIDE.U32 R8, R27, 0x4, R22 ;  /* 0x000000041b088825 */ /* 0x001fca00078e0016 */
[----:B------:R1:W-:Y:S01]  /*42f0*/  @!P0 STG.E desc[UR8][R8.64], R2 ;  /* 0x0000000208008986 */ /* 0x0003e2000c101908 */
[----:B------:R-:W-:Y:S05]  /*4300*/  @P5 EXIT ;  /* 0x000000000000594d */ /* 0x000fea0003800000 */
[----:B-1----:R-:W0:Y:S01]  /*4310*/  LDC.64 R2, c[0x0][0x390] ;  /* 0x0000e400ff027b82 */ /* 0x002e220000000a00 */
[----:B------:R-:W-:-:S04]  /*4320*/  IMAD R5, R68, UR4, R61 ;  /* 0x0000000444057c24 */ /* 0x000fc8000f8e023d */
[----:B0-----:R-:W-:-:S05]  /*4330*/  IMAD.WIDE.U32 R2, R5, 0x4, R2 ;  /* 0x0000000405027825 */ /* 0x001fca00078e0002 */
[----:B------:R-:W-:Y:S01]  /*4340*/  STG.E desc[UR8][R2.64], R0 ;  /* 0x0000000002007986 */ /* 0x000fe2000c101908 */
[----:B------:R-:W-:Y:S05]  /*4350*/  EXIT ;  /* 0x000000000000794d */ /* 0x000fea0003800000 */
.L_x_147:
        /* <DEDUP_REMOVED lines=10> */
.L_x_151:


//--------------------- .nv.shared._Z15matmul_2d_tiledILi32ELi32ELi8ELi4ELi4EEvPKfS1_Pfiii --------------------------
	.section	.nv.shared._Z15matmul_2d_tiledILi32ELi32ELi8ELi4ELi4EEvPKfS1_Pfiii,"aw",@nobits
	.sectionflags	@""
	.align	4
.nv.shared._Z15matmul_2d_tiledILi32ELi32ELi8ELi4ELi4EEvPKfS1_Pfiii:
	.zero		3072


//--------------------- .nv.shared.reserved.0     --------------------------
	.section	.nv.shared.reserved.0,"aw",@nobits
	.weak		__nv_reservedSMEM_offset_0_alias
	.size		__nv_reservedSMEM_offset_0_alias, 0, 64
	.other		__nv_reservedSMEM_offset_0_alias,@"STO_CUDA_RESERVED_SHARED STV_DEFAULT"
__nv_reservedSMEM_offset_0_alias:
	.zero		0
	.zero		64


//--------------------- .nv.shared._Z15matmul_2d_tiledILi32ELi64ELi8ELi4ELi8EEvPKfS1_Pfiii --------------------------
	.section	.nv.shared._Z15matmul_2d_tiledILi32ELi64ELi8ELi4ELi8EEvPKfS1_Pfiii,"aw",@nobits
	.sectionflags	@""
	.align	4
.nv.shared._Z15matmul_2d_tiledILi32ELi64ELi8ELi4ELi8EEvPKfS1_Pfiii:
	.zero		4096


//--------------------- .nv.shared._Z15matmul_2d_tiledILi64ELi32ELi8ELi8ELi4EEvPKfS1_Pfiii --------------------------
	.section	.nv.shared._Z15matmul_2d_tiledILi64ELi32ELi8ELi8ELi4EEvPKfS1_Pfiii,"aw",@nobits
	.sectionflags	@""
	.align	4
.nv.shared._Z15matmul_2d_tiledILi64ELi32ELi8ELi8ELi4EEvPKfS1_Pfiii:
	.zero		4096


//--------------------- .nv.shared._Z15matmul_2d_tiledILi64ELi64ELi8ELi8ELi8EEvPKfS1_Pfiii --------------------------
	.section	.nv.shared._Z15matmul_2d_tiledILi64ELi64ELi8ELi8ELi8EEvPKfS1_Pfiii,"aw",@nobits
	.sectionflags	@""
	.align	4
.nv.shared._Z15matmul_2d_tiledILi64ELi64ELi8ELi8ELi8EEvPKfS1_Pfiii:
	.zero		5120


//--------------------- .nv.constant0._Z15matmul_2d_tiledILi32ELi32ELi8ELi4ELi4EEvPKfS1_Pfiii --------------------------
	.section	.nv.constant0._Z15matmul_2d_tiledILi32ELi32ELi8ELi4ELi4EEvPKfS1_Pfiii,"a",@progbits
	.sectionflags	@""
	.align	4
.nv.constant0._Z15matmul_2d_tiledILi32ELi32ELi8ELi4ELi4EEvPKfS1_Pfiii:
	.zero		932


//--------------------- .nv.constant0._Z15matmul_2d_tiledILi32ELi64ELi8ELi4ELi8EEvPKfS1_Pfiii --------------------------
	.section	.nv.constant0._Z15matmul_2d_tiledILi32ELi64ELi8ELi4ELi8EEvPKfS1_Pfiii,"a",@progbits
	.sectionflags	@""
	.align	4
.nv.constant0._Z15matmul_2d_tiledILi32ELi64ELi8ELi4ELi8EEvPKfS1_Pfiii:
	.zero		932


//--------------------- .nv.constant0._Z15matmul_2d_tiledILi64ELi32ELi8ELi8ELi4EEvPKfS1_Pfiii --------------------------
	.section	.nv.constant0._Z15matmul_2d_tiledILi64ELi32ELi8ELi8ELi4EEvPKfS1_Pfiii,"a",@progbits
	.sectionflags	@""
	.align	4
.nv.constant0._Z15matmul_2d_tiledILi64ELi32ELi8ELi8ELi4EEvPKfS1_Pfiii:
	.zero		932


//--------------------- .nv.constant0._Z15matmul_2d_tiledILi64ELi64ELi8ELi8ELi8EEvPKfS1_Pfiii --------------------------
	.section	.nv.constant0._Z15matmul_2d_tiledILi64ELi64ELi8ELi8ELi8EEvPKfS1_Pfiii,"a",@progbits
	.sectionflags	@""
	.align	4
.nv.constant0._Z15matmul_2d_tiledILi64ELi64ELi8ELi8ELi8EEvPKfS1_Pfiii:
	.zero		932


//--------------------- SYMBOLS --------------------------

	.type		.nv.reservedSmem.offset0,@object
	.size		.nv.reservedSmem.offset0,0x4
	.type		.nv.reservedSmem.cap,@object
	.size		.nv.reservedSmem.cap,0x4
